// auto-generated by cutlass_sweep.gemm — config: {"arch": "sm_90", "cluster_m": 1, "cluster_n": 1, "dtype": "fp32", "dtype_b": "fp32", "layout": "nt", "stages": 5, "tile_k": 32, "tile_m": 64, "tile_n": 256}
#include "cutlass/cutlass.h"
#include "cutlass/gemm/collective/collective_builder.hpp"
#include "cutlass/gemm/device/gemm_universal_adapter.h"
#include "cutlass/gemm/kernel/gemm_universal.hpp"
#include "cutlass/epilogue/collective/collective_builder.hpp"

using ElemA = float;
using ElemB = float;
using ElemCD = float;
using Acc  = float;
using TileShape    = cute::Shape<cute::_64, cute::_256, cute::_32>;
using ClusterShape = cute::Shape<cute::_1, cute::_1, cute::_1>;

using CollectiveEpilogue = typename cutlass::epilogue::collective::CollectiveBuilder<
    cutlass::arch::Sm90, cutlass::arch::OpClassTensorOp,
    TileShape, ClusterShape,
    cutlass::epilogue::collective::EpilogueTileAuto,
    Acc, Acc,
    ElemCD, cutlass::layout::RowMajor, 128 / cutlass::sizeof_bits<ElemCD>::value,
    ElemCD, cutlass::layout::RowMajor, 128 / cutlass::sizeof_bits<ElemCD>::value,
    cutlass::epilogue::collective::EpilogueScheduleAuto
  >::CollectiveOp;

using CollectiveMainloop = typename cutlass::gemm::collective::CollectiveBuilder<
    cutlass::arch::Sm90, cutlass::arch::OpClassTensorOp,
    ElemA, cutlass::layout::RowMajor, 128 / cutlass::sizeof_bits<ElemA>::value,
    ElemB, cutlass::layout::ColumnMajor, 128 / cutlass::sizeof_bits<ElemB>::value,
    Acc,
    TileShape, ClusterShape,
    cutlass::gemm::collective::StageCount<5>,
    cutlass::gemm::collective::KernelScheduleAuto
  >::CollectiveOp;

using GemmKernel = cutlass::gemm::kernel::GemmUniversal<
    cute::Shape<int,int,int,int>,
    CollectiveMainloop,
    CollectiveEpilogue
>;
using Gemm = cutlass::gemm::device::GemmUniversalAdapter<GemmKernel>;

// Force the device kernel symbol into the cubin without needing a host main.
auto* _anchor = &cutlass::device_kernel<GemmKernel>;


// ===== COMPILED SASS (sm_90a) =====

	.target	sm_90a

	.elftype	@"ET_EXEC"


//--------------------- .note.nv.tkinfo           --------------------------
	.section	.note.nv.tkinfo,"",@"SHT_NOTE"
	.sectionflags	@"SHF_NOTE_NV_TKINFO"
	.tkinfo
        /*0018*/ 	.word	0x00000002
        /*0030*/ 	.string	""
        /*0030*/ 	.string	"ptxas"
        /*0030*/ 	.string	"Cuda compilation tools, release 13.0, V13.0.88"
        /*0030*/ 	.string	"Build cuda_13.0.r13.0/compiler.36424714_0"
        /*0030*/ 	.string	"-arch sm_90a -m 64 "



//--------------------- .note.nv.cuinfo           --------------------------
	.section	.note.nv.cuinfo,"",@"SHT_NOTE"
	.sectionflags	@"SHF_NOTE_NV_CUINFO"
        /*0018*/ 	.short	0x0002
        /*001a*/ 	.short	0x005a
        /*001c*/ 	.short	0x0082
	.zero		2


//--------------------- .nv.info                  --------------------------
	.section	.nv.info,"",@"SHT_CUDA_INFO"
	.align	4


	//----- nvinfo : EIATTR_REGCOUNT
	.align		4
        /*0000*/ 	.byte	0x04, 0x2f
        /*0002*/ 	.short	(.L_15 - .L_14)
	.align		4
.L_14:
        /*0004*/ 	.word	index@(_ZN7cutlass13device_kernelINS_4gemm6kernel13GemmUniversalIN4cute5tupleIJiiiiEEENS1_10collective13CollectiveMmaINS1_34MainloopSm90TmaGmmaWarpSpecializedILi5ENS5_IJNS4_1CILi1EEESB_SB_EEENS1_32KernelTmaWarpSpecializedPingpongEEENS5_IJNSA_ILi64EEENSA_ILi256EEENSA_ILi32EEEEEEfNS5_IJlSB_lEEEfSJ_NS4_8TiledMMAINS4_8MMA_AtomIJNS4_4SM904GMMA30MMA_64x256x8_F32TF32TF32_SS_TNILNSN_7ScaleInE1ELSP_1EEEEEENS4_6LayoutISC_NS5_IJNSA_ILi0EEEST_ST_EEEEENS5_IJNS4_10UnderscoreESW_SW_EEEEENS4_13SM90_TMA_LOADENS4_14ComposedLayoutINS4_7SwizzleILi3ELi4ELi3EEENS4_18smem_ptr_flag_bitsILi32EEENSS_INS5_IJNSA_ILi8EEESH_EEENS5_IJSH_SB_EEEEEEEvNS4_8identityESZ_S19_vS1A_EENS_8epilogue10collective6detail29Sm90TmaWarpSpecializedAdapterINS1D_15DefaultEpilogueIfSJ_SJ_NS1C_6thread17LinearCombinationIfLi1EffLNS1H_9ScaleType4KindE0ELNS_15FloatRoundStyleE2EfEENS1_15EpilogueDefaultEEEEEvvEEEEvNT_6ParamsE)
        /*0008*/ 	.word	0x000000a8


	//----- nvinfo : EIATTR_FRAME_SIZE
	.align		4
.L_15:
        /*000c*/ 	.byte	0x04, 0x11
        /*000e*/ 	.short	(.L_17 - .L_16)
	.align		4
.L_16:
        /*0010*/ 	.word	index@(_ZN7cutlass13device_kernelINS_4gemm6kernel13GemmUniversalIN4cute5tupleIJiiiiEEENS1_10collective13CollectiveMmaINS1_34MainloopSm90TmaGmmaWarpSpecializedILi5ENS5_IJNS4_1CILi1EEESB_SB_EEENS1_32KernelTmaWarpSpecializedPingpongEEENS5_IJNSA_ILi64EEENSA_ILi256EEENSA_ILi32EEEEEEfNS5_IJlSB_lEEEfSJ_NS4_8TiledMMAINS4_8MMA_AtomIJNS4_4SM904GMMA30MMA_64x256x8_F32TF32TF32_SS_TNILNSN_7ScaleInE1ELSP_1EEEEEENS4_6LayoutISC_NS5_IJNSA_ILi0EEEST_ST_EEEEENS5_IJNS4_10UnderscoreESW_SW_EEEEENS4_13SM90_TMA_LOADENS4_14ComposedLayoutINS4_7SwizzleILi3ELi4ELi3EEENS4_18smem_ptr_flag_bitsILi32EEENSS_INS5_IJNSA_ILi8EEESH_EEENS5_IJSH_SB_EEEEEEEvNS4_8identityESZ_S19_vS1A_EENS_8epilogue10collective6detail29Sm90TmaWarpSpecializedAdapterINS1D_15DefaultEpilogueIfSJ_SJ_NS1C_6thread17LinearCombinationIfLi1EffLNS1H_9ScaleType4KindE0ELNS_15FloatRoundStyleE2EfEENS1_15EpilogueDefaultEEEEEvvEEEEvNT_6ParamsE)
        /*0014*/ 	.word	0x00000008


	//----- nvinfo : EIATTR_MIN_STACK_SIZE
	.align		4
.L_17:
        /*0018*/ 	.byte	0x04, 0x12
        /*001a*/ 	.short	(.L_19 - .L_18)
	.align		4
.L_18:
        /*001c*/ 	.word	index@(_ZN7cutlass13device_kernelINS_4gemm6kernel13GemmUniversalIN4cute5tupleIJiiiiEEENS1_10collective13CollectiveMmaINS1_34MainloopSm90TmaGmmaWarpSpecializedILi5ENS5_IJNS4_1CILi1EEESB_SB_EEENS1_32KernelTmaWarpSpecializedPingpongEEENS5_IJNSA_ILi64EEENSA_ILi256EEENSA_ILi32EEEEEEfNS5_IJlSB_lEEEfSJ_NS4_8TiledMMAINS4_8MMA_AtomIJNS4_4SM904GMMA30MMA_64x256x8_F32TF32TF32_SS_TNILNSN_7ScaleInE1ELSP_1EEEEEENS4_6LayoutISC_NS5_IJNSA_ILi0EEEST_ST_EEEEENS5_IJNS4_10UnderscoreESW_SW_EEEEENS4_13SM90_TMA_LOADENS4_14ComposedLayoutINS4_7SwizzleILi3ELi4ELi3EEENS4_18smem_ptr_flag_bitsILi32EEENSS_INS5_IJNSA_ILi8EEESH_EEENS5_IJSH_SB_EEEEEEEvNS4_8identityESZ_S19_vS1A_EENS_8epilogue10collective6detail29Sm90TmaWarpSpecializedAdapterINS1D_15DefaultEpilogueIfSJ_SJ_NS1C_6thread17LinearCombinationIfLi1EffLNS1H_9ScaleType4KindE0ELNS_15FloatRoundStyleE2EfEENS1_15EpilogueDefaultEEEEEvvEEEEvNT_6ParamsE)
        /*0020*/ 	.word	0x00000008
.L_19:


//--------------------- .nv.compat                --------------------------
	.section	.nv.compat,"",@"SHT_CUDA_COMPAT_INFO"
	.align	4
        /*0000*/ 	.byte	0x02, 0x09, 0x01, 0x00, 0x02, 0x02, 0x04, 0x00, 0x02, 0x05, 0x05, 0x00, 0x03, 0x07, 0x01, 0x01
        /*0010*/ 	.byte	0x02, 0x03, 0x01, 0x00, 0x02, 0x06, 0x01, 0x00, 0x04, 0x0b, 0x08, 0x00, 0x00, 0x00, 0x00, 0x00
        /*0020*/ 	.byte	0x00, 0x00, 0x00, 0x00


//--------------------- .nv.info._ZN7cutlass13device_kernelINS_4gemm6kernel13GemmUniversalIN4cute5tupleIJiiiiEEENS1_10collective13CollectiveMmaINS1_34MainloopSm90TmaGmmaWarpSpecializedILi5ENS5_IJNS4_1CILi1EEESB_SB_EEENS1_32KernelTmaWarpSpecializedPingpongEEENS5_IJNSA_ILi64EEENSA_ILi256EEENSA_ILi32EEEEEEfNS5_IJlSB_lEEEfSJ_NS4_8TiledMMAINS4_8MMA_AtomIJNS4_4SM904GMMA30MMA_64x256x8_F32TF32TF32_SS_TNILNSN_7ScaleInE1ELSP_1EEEEEENS4_6LayoutISC_NS5_IJNSA_ILi0EEEST_ST_EEEEENS5_IJNS4_10UnderscoreESW_SW_EEEEENS4_13SM90_TMA_LOADENS4_14ComposedLayoutINS4_7SwizzleILi3ELi4ELi3EEENS4_18smem_ptr_flag_bitsILi32EEENSS_INS5_IJNSA_ILi8EEESH_EEENS5_IJSH_SB_EEEEEEEvNS4_8identityESZ_S19_vS1A_EENS_8epilogue10collective6detail29Sm90TmaWarpSpecializedAdapterINS1D_15DefaultEpilogueIfSJ_SJ_NS1C_6thread17LinearCombinationIfLi1EffLNS1H_9ScaleType4KindE0ELNS_15FloatRoundStyleE2EfEENS1_15EpilogueDefaultEEEEEvvEEEEvNT_6ParamsE --------------------------
	.section	.nv.info._ZN7cutlass13device_kernelINS_4gemm6kernel13GemmUniversalIN4cute5tupleIJiiiiEEENS1_10collective13CollectiveMmaINS1_34MainloopSm90TmaGmmaWarpSpecializedILi5ENS5_IJNS4_1CILi1EEESB_SB_EEENS1_32KernelTmaWarpSpecializedPingpongEEENS5_IJNSA_ILi64EEENSA_ILi256EEENSA_ILi32EEEEEEfNS5_IJlSB_lEEEfSJ_NS4_8TiledMMAINS4_8MMA_AtomIJNS4_4SM904GMMA30MMA_64x256x8_F32TF32TF32_SS_TNILNSN_7ScaleInE1ELSP_1EEEEEENS4_6LayoutISC_NS5_IJNSA_ILi0EEEST_ST_EEEEENS5_IJNS4_10UnderscoreESW_SW_EEEEENS4_13SM90_TMA_LOADENS4_14ComposedLayoutINS4_7SwizzleILi3ELi4ELi3EEENS4_18smem_ptr_flag_bitsILi32EEENSS_INS5_IJNSA_ILi8EEESH_EEENS5_IJSH_SB_EEEEEEEvNS4_8identityESZ_S19_vS1A_EENS_8epilogue10collective6detail29Sm90TmaWarpSpecializedAdapterINS1D_15DefaultEpilogueIfSJ_SJ_NS1C_6thread17LinearCombinationIfLi1EffLNS1H_9ScaleType4KindE0ELNS_15FloatRoundStyleE2EfEENS1_15EpilogueDefaultEEEEEvvEEEEvNT_6ParamsE,"",@"SHT_CUDA_INFO"
	.sectionflags	@""
	.align	4


	//----- nvinfo : EIATTR_CUDA_API_VERSION
	.align		4
        /*0000*/ 	.byte	0x04, 0x37
        /*0002*/ 	.short	(.L_21 - .L_20)
.L_20:
        /*0004*/ 	.word	0x00000082


	//----- nvinfo : EIATTR_KPARAM_INFO
	.align		4
.L_21:
        /*0008*/ 	.byte	0x04, 0x17
        /*000a*/ 	.short	(.L_23 - .L_22)
.L_22:
        /*000c*/ 	.word	0x00000000
        /*0010*/ 	.short	0x0000
        /*0012*/ 	.short	0x0070
        /*0014*/ 	.byte	0x00, 0xf0, 0x01, 0x10


	//----- nvinfo : EIATTR_SPARSE_MMA_MASK
	.align		4
.L_23:
        /*0018*/ 	.byte	0x03, 0x50
        /*001a*/ 	.short	0x0000


	//----- nvinfo : EIATTR_MAXREG_COUNT
	.align		4
        /*001c*/ 	.byte	0x03, 0x1b
        /*001e*/ 	.short	0x00a8


	//----- nvinfo : EIATTR_NUM_BARRIERS
	.align		4
        /*0020*/ 	.byte	0x02, 0x4c
        /*0022*/ 	.byte	0x01
	.zero		1


	//----- nvinfo : EIATTR_EXTERNS
	.align		4
        /*0024*/ 	.byte	0x04, 0x0f
        /*0026*/ 	.short	(.L_25 - .L_24)


	//   ....[0]....
	.align		4
.L_24:
        /*0028*/ 	.word	index@(__assertfail)


	//----- nvinfo : EIATTR_ANNOTATIONS
	.align		4
.L_25:
        /*002c*/ 	.byte	0x04, 0x55
        /*002e*/ 	.short	(.L_27 - .L_26)


	//   ....[0]....
.L_26:
        /*0030*/ 	.word	0x00000001
        /*0034*/ 	.byte	0xf0, 0x0a, 0x00, 0x00, 0x01, 0x00, 0x00, 0x00, 0xb0, 0x84, 0x00, 0x00, 0x01, 0x00, 0x00, 0x00
        /*0044*/ 	.byte	0xc0, 0x90, 0x00, 0x00


	//----- nvinfo : EIATTR_MERCURY_ISA_VERSION
	.align		4
.L_27:
        /*0048*/ 	.byte	0x03, 0x5f
        /*004a*/ 	.short	0x0101


	//----- nvinfo : EIATTR_INT_WARP_WIDE_INSTR_OFFSETS
	.align		4
        /*004c*/ 	.byte	0x04, 0x31
        /*004e*/ 	.short	(.L_29 - .L_28)


	//   ....[0]....
.L_28:
        /*0050*/ 	.word	0x00000400


	//   ....[1]....
        /*0054*/ 	.word	0x00000420


	//   ....[2]....
        /*0058*/ 	.word	0x000004a0


	//   ....[3]....
        /*005c*/ 	.word	0x000004b0


	//   ....[4]....
        /*0060*/ 	.word	0x000004c0


	//   ....[5]....
        /*0064*/ 	.word	0x000004e0


	//   ....[6]....
        /*0068*/ 	.word	0x00000570


	//   ....[7]....
        /*006c*/ 	.word	0x00000590


	//----- nvinfo : EIATTR_COOP_GROUP_MASK_REGIDS
	.align		4
.L_29:
        /*0070*/ 	.byte	0x04, 0x29
        /*0072*/ 	.short	(.L_31 - .L_30)


	//   ....[0]....
.L_30:
        /*0074*/ 	.word	0xffffffff


	//   ....[1]....
        /*0078*/ 	.word	0xffffffff


	//   ....[2]....
        /*007c*/ 	.word	0xffffffff


	//   ....[3]....
        /*0080*/ 	.word	0xffffffff


	//   ....[4]....
        /*0084*/ 	.word	0xffffffff


	//   ....[5]....
        /*0088*/ 	.word	0xffffffff


	//----- nvinfo : EIATTR_COOP_GROUP_INSTR_OFFSETS
	.align		4
.L_31:
        /*008c*/ 	.byte	0x04, 0x28
        /*008e*/ 	.short	(.L_33 - .L_32)


	//   ....[0]....
.L_32:
        /*0090*/ 	.word	0x00000070


	//   ....[1]....
        /*0094*/ 	.word	0x00000080


	//   ....[2]....
        /*0098*/ 	.word	0x00000140


	//   ....[3]....
        /*009c*/ 	.word	0x000002f0


	//   ....[4]....
        /*00a0*/ 	.word	0x00000330


	//   ....[5]....
        /*00a4*/ 	.word	0x00000380


	//----- nvinfo : EIATTR_REG_RECONFIG
	.align		4
.L_33:
        /*00a8*/ 	.byte	0x01, 0x54
	.zero		2


	//----- nvinfo : EIATTR_SYSCALL_OFFSETS
	.align		4
        /*00ac*/ 	.byte	0x04, 0x46
        /*00ae*/ 	.short	(.L_35 - .L_34)


	//   ....[0]....
.L_34:
        /*00b0*/ 	.word	0x000015a0


	//----- nvinfo : EIATTR_MBARRIER_INSTR_OFFSETS
	.align		4
.L_35:
        /*00b4*/ 	.byte	0x04, 0x39
        /*00b6*/ 	.short	(.L_37 - .L_36)


	//   ....[0]....
.L_36:
        /*00b8*/ 	.word	0x00000240
        /*00bc*/ 	.word	0x000000ff
        /*00c0*/ 	.word	0x00000000
        /*00c4*/ 	.short	0x0100
        /*00c6*/ 	.byte	0x08
	.zero		1


	//   ....[1]....
        /*00c8*/ 	.word	0x00000250
        /*00cc*/ 	.word	0x000000ff
        /*00d0*/ 	.word	0x00000028
        /*00d4*/ 	.short	0x0100
        /*00d6*/ 	.byte	0x08
	.zero		1


	//   ....[2]....
        /*00d8*/ 	.word	0x00000260
        /*00dc*/ 	.word	0x000000ff
        /*00e0*/ 	.word	0x00000008
        /*00e4*/ 	.short	0x0100
        /*00e6*/ 	.byte	0x08
	.zero		1


	//   ....[3]....
        /*00e8*/ 	.word	0x00000270
        /*00ec*/ 	.word	0x000000ff
        /*00f0*/ 	.word	0x00000030
        /*00f4*/ 	.short	0x0100
        /*00f6*/ 	.byte	0x08
	.zero		1


	//   ....[4]....
        /*00f8*/ 	.word	0x00000280
        /*00fc*/ 	.word	0x000000ff
        /*0100*/ 	.word	0x00000010
        /*0104*/ 	.short	0x0100
        /*0106*/ 	.byte	0x08
	.zero		1


	//   ....[5]....
        /*0108*/ 	.word	0x00000290
        /*010c*/ 	.word	0x000000ff
        /*0110*/ 	.word	0x00000038
        /*0114*/ 	.short	0x0100
        /*0116*/ 	.byte	0x08
	.zero		1


	//   ....[6]....
        /*0118*/ 	.word	0x000002a0
        /*011c*/ 	.word	0x000000ff
        /*0120*/ 	.word	0x00000018
        /*0124*/ 	.short	0x0100
        /*0126*/ 	.byte	0x08
	.zero		1


	//   ....[7]....
        /*0128*/ 	.word	0x000002b0
        /*012c*/ 	.word	0x000000ff
        /*0130*/ 	.word	0x00000040
        /*0134*/ 	.short	0x0100
        /*0136*/ 	.byte	0x08
	.zero		1


	//   ....[8]....
        /*0138*/ 	.word	0x000002c0
        /*013c*/ 	.word	0x000000ff
        /*0140*/ 	.word	0x00000020
        /*0144*/ 	.short	0x0100
        /*0146*/ 	.byte	0x08
	.zero		1


	//   ....[9]....
        /*0148*/ 	.word	0x000002d0
        /*014c*/ 	.word	0x000000ff
        /*0150*/ 	.word	0x00000048
        /*0154*/ 	.short	0x0100
        /*0156*/ 	.byte	0x08
	.zero		1


	//   ....[10]....
        /*0158*/ 	.word	0x000005d0
        /*015c*/ 	.word	0x000000ff
        /*0160*/ 	.word	0x00000080
        /*0164*/ 	.short	0x0100
        /*0166*/ 	.byte	0x08
	.zero		1


	//   ....[11]....
        /*0168*/ 	.word	0x00000640
        /*016c*/ 	.word	0x000000ff
        /*0170*/ 	.word	0x00000088
        /*0174*/ 	.short	0x0100
        /*0176*/ 	.byte	0x08
	.zero		1


	//   ....[12]....
        /*0178*/ 	.word	0x00000660
        /*017c*/ 	.word	0x000000ff
        /*0180*/ 	.word	0x00000060
        /*0184*/ 	.short	0x0100
        /*0186*/ 	.byte	0x09
	.zero		1


	//   ....[13]....
        /*0188*/ 	.word	0x00000670
        /*018c*/ 	.word	0x000000ff
        /*0190*/ 	.word	0x00000068
        /*0194*/ 	.short	0x0100
        /*0196*/ 	.byte	0x09
	.zero		1


	//   ....[14]....
        /*0198*/ 	.word	0x00000680
        /*019c*/ 	.word	0x000000ff
        /*01a0*/ 	.word	0x00000070
        /*01a4*/ 	.short	0x0100
        /*01a6*/ 	.byte	0x09
	.zero		1


	//   ....[15]....
        /*01a8*/ 	.word	0x00000690
        /*01ac*/ 	.word	0x000000ff
        /*01b0*/ 	.word	0x00000078
        /*01b4*/ 	.short	0x0100
        /*01b6*/ 	.byte	0x09
	.zero		1


	//   ....[16]....
        /*01b8*/ 	.word	0x00001480
        /*01bc*/ 	.word	0x0000009d
        /*01c0*/ 	.word	0x00000000
        /*01c4*/ 	.short	0x010a
        /*01c6*/ 	.byte	0x2a
	.zero		1


	//   ....[17]....
        /*01c8*/ 	.word	0x00001620
        /*01cc*/ 	.word	0x00000003
        /*01d0*/ 	.word	0x00000000
        /*01d4*/ 	.short	0x010a
        /*01d6*/ 	.byte	0x3f
	.zero		1


	//   ....[18]....
        /*01d8*/ 	.word	0x00001680
        /*01dc*/ 	.word	0x00000003
        /*01e0*/ 	.word	0x00000000
        /*01e4*/ 	.short	0x010a
        /*01e6*/ 	.byte	0x3f
	.zero		1


	//   ....[19]....
        /*01e8*/ 	.word	0x00001a10
        /*01ec*/ 	.word	0x000000ff
        /*01f0*/ 	.word	0x00000000
        /*01f4*/ 	.short	0x010a
        /*01f6*/ 	.byte	0x04
	.zero		1


	//   ....[20]....
        /*01f8*/ 	.word	0x00001a50
        /*01fc*/ 	.word	0x000000ff
        /*0200*/ 	.word	0x00000000
        /*0204*/ 	.short	0x010a
        /*0206*/ 	.byte	0x04
	.zero		1


	//   ....[21]....
        /*0208*/ 	.word	0x00001ce0
        /*020c*/ 	.word	0x000000ff
        /*0210*/ 	.word	0x00000000
        /*0214*/ 	.short	0x0101
        /*0216*/ 	.byte	0x04
	.zero		1


	//   ....[22]....
        /*0218*/ 	.word	0x00001dd0
        /*021c*/ 	.word	0x0000009e
        /*0220*/ 	.word	0x00000000
        /*0224*/ 	.short	0x0101
        /*0226*/ 	.byte	0x2d
	.zero		1


	//   ....[23]....
        /*0228*/ 	.word	0x00001ea0
        /*022c*/ 	.word	0x000000ff
        /*0230*/ 	.word	0x00000000
        /*0234*/ 	.short	0x0101
        /*0236*/ 	.byte	0x06
	.zero		1


	//   ....[24]....
        /*0238*/ 	.word	0x00001f50
        /*023c*/ 	.word	0x0000009d
        /*0240*/ 	.word	0x00000010
        /*0244*/ 	.short	0x010a
        /*0246*/ 	.byte	0x2a
	.zero		1


	//   ....[25]....
        /*0248*/ 	.word	0x000084d0
        /*024c*/ 	.word	0x000000a0
        /*0250*/ 	.word	0x00000000
        /*0254*/ 	.short	0x0101
        /*0256*/ 	.byte	0x2d
	.zero		1


	//   ....[26]....
        /*0258*/ 	.word	0x00008e30
        /*025c*/ 	.word	0x0000000a
        /*0260*/ 	.word	0x00000028
        /*0264*/ 	.short	0x010a
        /*0266*/ 	.byte	0x3f
	.zero		1


	//   ....[27]....
        /*0268*/ 	.word	0x000091d0
        /*026c*/ 	.word	0x00000005
        /*0270*/ 	.word	0x00000088
        /*0274*/ 	.short	0x0101
        /*0276*/ 	.byte	0x3f
	.zero		1


	//   ....[28]....
        /*0278*/ 	.word	0x00009950
        /*027c*/ 	.word	0x00000009
        /*0280*/ 	.word	0x00000000
        /*0284*/ 	.short	0x010a
        /*0286*/ 	.byte	0x3f
	.zero		1


	//   ....[29]....
        /*0288*/ 	.word	0x000099d0
        /*028c*/ 	.word	0x00000008
        /*0290*/ 	.word	0x00000000
        /*0294*/ 	.short	0x010a
        /*0296*/ 	.byte	0x3f
	.zero		1


	//   ....[30]....
        /*0298*/ 	.word	0x00009a60
        /*029c*/ 	.word	0x00000009
        /*02a0*/ 	.word	0x00000000
        /*02a4*/ 	.short	0x010a
        /*02a6*/ 	.byte	0x3f
	.zero		1


	//   ....[31]....
        /*02a8*/ 	.word	0x00009af0
        /*02ac*/ 	.word	0x00000006
        /*02b0*/ 	.word	0x00000000
        /*02b4*/ 	.short	0x010a
        /*02b6*/ 	.byte	0x3f
	.zero		1


	//   ....[32]....
        /*02b8*/ 	.word	0x00009b80
        /*02bc*/ 	.word	0x00000003
        /*02c0*/ 	.word	0x00000000
        /*02c4*/ 	.short	0x010a
        /*02c6*/ 	.byte	0x3f
	.zero		1


	//   ....[33]....
        /*02c8*/ 	.word	0x00009be0
        /*02cc*/ 	.word	0x0000009f
        /*02d0*/ 	.word	0x00000000
        /*02d4*/ 	.short	0x010a
        /*02d6*/ 	.byte	0x3f
	.zero		1


	//   ....[34]....
        /*02d8*/ 	.word	0x00009c30
        /*02dc*/ 	.word	0x00000003
        /*02e0*/ 	.word	0x00000000
        /*02e4*/ 	.short	0x010a
        /*02e6*/ 	.byte	0x3f
	.zero		1


	//   ....[35]....
        /*02e8*/ 	.word	0x00009c90
        /*02ec*/ 	.word	0x00000004
        /*02f0*/ 	.word	0x00000000
        /*02f4*/ 	.short	0x010a
        /*02f6*/ 	.byte	0x3f
	.zero		1


	//   ....[36]....
        /*02f8*/ 	.word	0x00009ce0
        /*02fc*/ 	.word	0x0000009f
        /*0300*/ 	.word	0x00000010
        /*0304*/ 	.short	0x010a
        /*0306*/ 	.byte	0x3f
	.zero		1


	//   ....[37]....
        /*0308*/ 	.word	0x00009db0
        /*030c*/ 	.word	0x0000000a
        /*0310*/ 	.word	0x00000028
        /*0314*/ 	.short	0x010a
        /*0316*/ 	.byte	0x3f
	.zero		1


	//   ....[38]....
        /*0318*/ 	.word	0x00009e80
        /*031c*/ 	.word	0x00000009
        /*0320*/ 	.word	0x00000000
        /*0324*/ 	.short	0x010a
        /*0326*/ 	.byte	0x3f
	.zero		1


	//   ....[39]....
        /*0328*/ 	.word	0x00009ed0
        /*032c*/ 	.word	0x00000008
        /*0330*/ 	.word	0x00000000
        /*0334*/ 	.short	0x010a
        /*0336*/ 	.byte	0x3f
	.zero		1


	//   ....[40]....
        /*0338*/ 	.word	0x00009f20
        /*033c*/ 	.word	0x00000009
        /*0340*/ 	.word	0x00000000
        /*0344*/ 	.short	0x010a
        /*0346*/ 	.byte	0x3f
	.zero		1


	//   ....[41]....
        /*0348*/ 	.word	0x00009f70
        /*034c*/ 	.word	0x00000006
        /*0350*/ 	.word	0x00000000
        /*0354*/ 	.short	0x010a
        /*0356*/ 	.byte	0x3f
	.zero		1


	//----- nvinfo : EIATTR_NUM_MBARRIERS
	.align		4
.L_37:
        /*0358*/ 	.byte	0x03, 0x38
        /*035a*/ 	.short	0x0010


	//----- nvinfo : EIATTR_EXIT_INSTR_OFFSETS
	.align		4
        /*035c*/ 	.byte	0x04, 0x1c
        /*035e*/ 	.short	(.L_39 - .L_38)


	//   ....[0]....
.L_38:
        /*0360*/ 	.word	0x000011a0


	//   ....[1]....
        /*0364*/ 	.word	0x00001200


	//   ....[2]....
        /*0368*/ 	.word	0x00008b60


	//   ....[3]....
        /*036c*/ 	.word	0x00008b90


	//   ....[4]....
        /*0370*/ 	.word	0x00009bd0


	//----- nvinfo : EIATTR_MAX_THREADS
	.align		4
.L_39:
        /*0374*/ 	.byte	0x04, 0x05
        /*0376*/ 	.short	(.L_41 - .L_40)
.L_40:
        /*0378*/ 	.word	0x00000180
        /*037c*/ 	.word	0x00000001
        /*0380*/ 	.word	0x00000001


	//----- nvinfo : EIATTR_CRS_STACK_SIZE
	.align		4
.L_41:
        /*0384*/ 	.byte	0x04, 0x1e
        /*0386*/ 	.short	(.L_43 - .L_42)
.L_42:
        /*0388*/ 	.word	0x00000000


	//----- nvinfo : EIATTR_CBANK_PARAM_SIZE
	.align		4
.L_43:
        /*038c*/ 	.byte	0x03, 0x19
        /*038e*/ 	.short	0x0470


	//----- nvinfo : EIATTR_PARAM_CBANK
	.align		4
        /*0390*/ 	.byte	0x04, 0x0a
        /*0392*/ 	.short	(.L_45 - .L_44)
	.align		4
.L_44:
        /*0394*/ 	.word	index@(.nv.constant0._ZN7cutlass13device_kernelINS_4gemm6kernel13GemmUniversalIN4cute5tupleIJiiiiEEENS1_10collective13CollectiveMmaINS1_34MainloopSm90TmaGmmaWarpSpecializedILi5ENS5_IJNS4_1CILi1EEESB_SB_EEENS1_32KernelTmaWarpSpecializedPingpongEEENS5_IJNSA_ILi64EEENSA_ILi256EEENSA_ILi32EEEEEEfNS5_IJlSB_lEEEfSJ_NS4_8TiledMMAINS4_8MMA_AtomIJNS4_4SM904GMMA30MMA_64x256x8_F32TF32TF32_SS_TNILNSN_7ScaleInE1ELSP_1EEEEEENS4_6LayoutISC_NS5_IJNSA_ILi0EEEST_ST_EEEEENS5_IJNS4_10UnderscoreESW_SW_EEEEENS4_13SM90_TMA_LOADENS4_14ComposedLayoutINS4_7SwizzleILi3ELi4ELi3EEENS4_18smem_ptr_flag_bitsILi32EEENSS_INS5_IJNSA_ILi8EEESH_EEENS5_IJSH_SB_EEEEEEEvNS4_8identityESZ_S19_vS1A_EENS_8epilogue10collective6detail29Sm90TmaWarpSpecializedAdapterINS1D_15DefaultEpilogueIfSJ_SJ_NS1C_6thread17LinearCombinationIfLi1EffLNS1H_9ScaleType4KindE0ELNS_15FloatRoundStyleE2EfEENS1_15EpilogueDefaultEEEEEvvEEEEvNT_6ParamsE)
        /*0398*/ 	.short	0x0210
        /*039a*/ 	.short	0x0470


	//----- nvinfo : EIATTR_SW_WAR
	.align		4
.L_45:
        /*039c*/ 	.byte	0x04, 0x36
        /*039e*/ 	.short	(.L_47 - .L_46)
.L_46:
        /*03a0*/ 	.word	0x00000008
.L_47:


//--------------------- .nv.callgraph             --------------------------
	.section	.nv.callgraph,"",@"SHT_CUDA_CALLGRAPH"
	.align	4
	.sectionentsize	8
	.align		4
        /*0000*/ 	.word	0x00000000
	.align		4
        /*0004*/ 	.word	0xffffffff
	.align		4
        /*0008*/ 	.word	index@(_ZN7cutlass13device_kernelINS_4gemm6kernel13GemmUniversalIN4cute5tupleIJiiiiEEENS1_10collective13CollectiveMmaINS1_34MainloopSm90TmaGmmaWarpSpecializedILi5ENS5_IJNS4_1CILi1EEESB_SB_EEENS1_32KernelTmaWarpSpecializedPingpongEEENS5_IJNSA_ILi64EEENSA_ILi256EEENSA_ILi32EEEEEEfNS5_IJlSB_lEEEfSJ_NS4_8TiledMMAINS4_8MMA_AtomIJNS4_4SM904GMMA30MMA_64x256x8_F32TF32TF32_SS_TNILNSN_7ScaleInE1ELSP_1EEEEEENS4_6LayoutISC_NS5_IJNSA_ILi0EEEST_ST_EEEEENS5_IJNS4_10UnderscoreESW_SW_EEEEENS4_13SM90_TMA_LOADENS4_14ComposedLayoutINS4_7SwizzleILi3ELi4ELi3EEENS4_18smem_ptr_flag_bitsILi32EEENSS_INS5_IJNSA_ILi8EEESH_EEENS5_IJSH_SB_EEEEEEEvNS4_8identityESZ_S19_vS1A_EENS_8epilogue10collective6detail29Sm90TmaWarpSpecializedAdapterINS1D_15DefaultEpilogueIfSJ_SJ_NS1C_6thread17LinearCombinationIfLi1EffLNS1H_9ScaleType4KindE0ELNS_15FloatRoundStyleE2EfEENS1_15EpilogueDefaultEEEEEvvEEEEvNT_6ParamsE)
	.align		4
        /*000c*/ 	.word	index@(__assertfail)
	.align		4
        /*0010*/ 	.word	0x00000000
	.align		4
        /*0014*/ 	.word	0xfffffffe
	.align		4
        /*0018*/ 	.word	0x00000000
	.align		4
        /*001c*/ 	.word	0xfffffffd
	.align		4
        /*0020*/ 	.word	0x00000000
	.align		4
        /*0024*/ 	.word	0xfffffffc


//--------------------- .nv.constant4             --------------------------
	.section	.nv.constant4,"a",@progbits
	.align	8
	.align		8
.nv.constant4:
        /*0000*/ 	.dword	__assertfail
	.align		8
        /*0008*/ 	.dword	__unnamed_1
	.align		8
        /*0010*/ 	.dword	_ZN40_INTERNAL_c54381e8_4_k_cu_12514829_204704cuda3std3__45__cpo5beginE
	.align		8
        /*0018*/ 	.dword	_ZN40_INTERNAL_c54381e8_4_k_cu_12514829_204704cuda3std3__45__cpo3endE
	.align		8
        /*0020*/ 	.dword	_ZN40_INTERNAL_c54381e8_4_k_cu_12514829_204704cuda3std3__45__cpo6cbeginE
	.align		8
        /*0028*/ 	.dword	_ZN40_INTERNAL_c54381e8_4_k_cu_12514829_204704cuda3std3__45__cpo4cendE
	.align		8
        /*0030*/ 	.dword	_ZN40_INTERNAL_c54381e8_4_k_cu_12514829_204704cuda3std3__442_GLOBAL__N__c54381e8_4_k_cu_12514829_204706ignoreE
	.align		8
        /*0038*/ 	.dword	_ZN40_INTERNAL_c54381e8_4_k_cu_12514829_204704cuda3std3__419piecewise_constructE
	.align		8
        /*0040*/ 	.dword	_ZN40_INTERNAL_c54381e8_4_k_cu_12514829_204704cuda3std3__48in_placeE
	.align		8
        /*0048*/ 	.dword	_ZN40_INTERNAL_c54381e8_4_k_cu_12514829_204704cuda3std6ranges3__45__cpo4swapE
	.align		8
        /*0050*/ 	.dword	_ZN40_INTERNAL_c54381e8_4_k_cu_12514829_204704cuda3std6ranges3__45__cpo9iter_moveE
	.align		8
        /*0058*/ 	.dword	_ZN40_INTERNAL_c54381e8_4_k_cu_12514829_204704cute7productE
	.align		8
        /*0060*/ 	.dword	_ZN40_INTERNAL_c54381e8_4_k_cu_12514829_204704cute1_E
	.align		8
        /*0068*/ 	.dword	$str$22
	.align		8
        /*0070*/ 	.dword	$str$23


//--------------------- .text._ZN7cutlass13device_kernelINS_4gemm6kernel13GemmUniversalIN4cute5tupleIJiiiiEEENS1_10collective13CollectiveMmaINS1_34MainloopSm90TmaGmmaWarpSpecializedILi5ENS5_IJNS4_1CILi1EEESB_SB_EEENS1_32KernelTmaWarpSpecializedPingpongEEENS5_IJNSA_ILi64EEENSA_ILi256EEENSA_ILi32EEEEEEfNS5_IJlSB_lEEEfSJ_NS4_8TiledMMAINS4_8MMA_AtomIJNS4_4SM904GMMA30MMA_64x256x8_F32TF32TF32_SS_TNILNSN_7ScaleInE1ELSP_1EEEEEENS4_6LayoutISC_NS5_IJNSA_ILi0EEEST_ST_EEEEENS5_IJNS4_10UnderscoreESW_SW_EEEEENS4_13SM90_TMA_LOADENS4_14ComposedLayoutINS4_7SwizzleILi3ELi4ELi3EEENS4_18smem_ptr_flag_bitsILi32EEENSS_INS5_IJNSA_ILi8EEESH_EEENS5_IJSH_SB_EEEEEEEvNS4_8identityESZ_S19_vS1A_EENS_8epilogue10collective6detail29Sm90TmaWarpSpecializedAdapterINS1D_15DefaultEpilogueIfSJ_SJ_NS1C_6thread17LinearCombinationIfLi1EffLNS1H_9ScaleType4KindE0ELNS_15FloatRoundStyleE2EfEENS1_15EpilogueDefaultEEEEEvvEEEEvNT_6ParamsE --------------------------
	.section	.text._ZN7cutlass13device_kernelINS_4gemm6kernel13GemmUniversalIN4cute5tupleIJiiiiEEENS1_10collective13CollectiveMmaINS1_34MainloopSm90TmaGmmaWarpSpecializedILi5ENS5_IJNS4_1CILi1EEESB_SB_EEENS1_32KernelTmaWarpSpecializedPingpongEEENS5_IJNSA_ILi64EEENSA_ILi256EEENSA_ILi32EEEEEEfNS5_IJlSB_lEEEfSJ_NS4_8TiledMMAINS4_8MMA_AtomIJNS4_4SM904GMMA30MMA_64x256x8_F32TF32TF32_SS_TNILNSN_7ScaleInE1ELSP_1EEEEEENS4_6LayoutISC_NS5_IJNSA_ILi0EEEST_ST_EEEEENS5_IJNS4_10UnderscoreESW_SW_EEEEENS4_13SM90_TMA_LOADENS4_14ComposedLayoutINS4_7SwizzleILi3ELi4ELi3EEENS4_18smem_ptr_flag_bitsILi32EEENSS_INS5_IJNSA_ILi8EEESH_EEENS5_IJSH_SB_EEEEEEEvNS4_8identityESZ_S19_vS1A_EENS_8epilogue10collective6detail29Sm90TmaWarpSpecializedAdapterINS1D_15DefaultEpilogueIfSJ_SJ_NS1C_6thread17LinearCombinationIfLi1EffLNS1H_9ScaleType4KindE0ELNS_15FloatRoundStyleE2EfEENS1_15EpilogueDefaultEEEEEvvEEEEvNT_6ParamsE,"ax",@progbits
	.align	128
.text._ZN7cutlass13device_kernelINS_4gemm6kernel13GemmUniversalIN4cute5tupleIJiiiiEEENS1_10collective13CollectiveMmaINS1_34MainloopSm90TmaGmmaWarpSpecializedILi5ENS5_IJNS4_1CILi1EEESB_SB_EEENS1_32KernelTmaWarpSpecializedPingpongEEENS5_IJNSA_ILi64EEENSA_ILi256EEENSA_ILi32EEEEEEfNS5_IJlSB_lEEEfSJ_NS4_8TiledMMAINS4_8MMA_AtomIJNS4_4SM904GMMA30MMA_64x256x8_F32TF32TF32_SS_TNILNSN_7ScaleInE1ELSP_1EEEEEENS4_6LayoutISC_NS5_IJNSA_ILi0EEEST_ST_EEEEENS5_IJNS4_10UnderscoreESW_SW_EEEEENS4_13SM90_TMA_LOADENS4_14ComposedLayoutINS4_7SwizzleILi3ELi4ELi3EEENS4_18smem_ptr_flag_bitsILi32EEENSS_INS5_IJNSA_ILi8EEESH_EEENS5_IJSH_SB_EEEEEEEvNS4_8identityESZ_S19_vS1A_EENS_8epilogue10collective6detail29Sm90TmaWarpSpecializedAdapterINS1D_15DefaultEpilogueIfSJ_SJ_NS1C_6thread17LinearCombinationIfLi1EffLNS1H_9ScaleType4KindE0ELNS_15FloatRoundStyleE2EfEENS1_15EpilogueDefaultEEEEEvvEEEEvNT_6ParamsE:
        .type           _ZN7cutlass13device_kernelINS_4gemm6kernel13GemmUniversalIN4cute5tupleIJiiiiEEENS1_10collective13CollectiveMmaINS1_34MainloopSm90TmaGmmaWarpSpecializedILi5ENS5_IJNS4_1CILi1EEESB_SB_EEENS1_32KernelTmaWarpSpecializedPingpongEEENS5_IJNSA_ILi64EEENSA_ILi256EEENSA_ILi32EEEEEEfNS5_IJlSB_lEEEfSJ_NS4_8TiledMMAINS4_8MMA_AtomIJNS4_4SM904GMMA30MMA_64x256x8_F32TF32TF32_SS_TNILNSN_7ScaleInE1ELSP_1EEEEEENS4_6LayoutISC_NS5_IJNSA_ILi0EEEST_ST_EEEEENS5_IJNS4_10UnderscoreESW_SW_EEEEENS4_13SM90_TMA_LOADENS4_14ComposedLayoutINS4_7SwizzleILi3ELi4ELi3EEENS4_18smem_ptr_flag_bitsILi32EEENSS_INS5_IJNSA_ILi8EEESH_EEENS5_IJSH_SB_EEEEEEEvNS4_8identityESZ_S19_vS1A_EENS_8epilogue10collective6detail29Sm90TmaWarpSpecializedAdapterINS1D_15DefaultEpilogueIfSJ_SJ_NS1C_6thread17LinearCombinationIfLi1EffLNS1H_9ScaleType4KindE0ELNS_15FloatRoundStyleE2EfEENS1_15EpilogueDefaultEEEEEvvEEEEvNT_6ParamsE,@function
        .size           _ZN7cutlass13device_kernelINS_4gemm6kernel13GemmUniversalIN4cute5tupleIJiiiiEEENS1_10collective13CollectiveMmaINS1_34MainloopSm90TmaGmmaWarpSpecializedILi5ENS5_IJNS4_1CILi1EEESB_SB_EEENS1_32KernelTmaWarpSpecializedPingpongEEENS5_IJNSA_ILi64EEENSA_ILi256EEENSA_ILi32EEEEEEfNS5_IJlSB_lEEEfSJ_NS4_8TiledMMAINS4_8MMA_AtomIJNS4_4SM904GMMA30MMA_64x256x8_F32TF32TF32_SS_TNILNSN_7ScaleInE1ELSP_1EEEEEENS4_6LayoutISC_NS5_IJNSA_ILi0EEEST_ST_EEEEENS5_IJNS4_10UnderscoreESW_SW_EEEEENS4_13SM90_TMA_LOADENS4_14ComposedLayoutINS4_7SwizzleILi3ELi4ELi3EEENS4_18smem_ptr_flag_bitsILi32EEENSS_INS5_IJNSA_ILi8EEESH_EEENS5_IJSH_SB_EEEEEEEvNS4_8identityESZ_S19_vS1A_EENS_8epilogue10collective6detail29Sm90TmaWarpSpecializedAdapterINS1D_15DefaultEpilogueIfSJ_SJ_NS1C_6thread17LinearCombinationIfLi1EffLNS1H_9ScaleType4KindE0ELNS_15FloatRoundStyleE2EfEENS1_15EpilogueDefaultEEEEEvvEEEEvNT_6ParamsE,(.L_x_327 - _ZN7cutlass13device_kernelINS_4gemm6kernel13GemmUniversalIN4cute5tupleIJiiiiEEENS1_10collective13CollectiveMmaINS1_34MainloopSm90TmaGmmaWarpSpecializedILi5ENS5_IJNS4_1CILi1EEESB_SB_EEENS1_32KernelTmaWarpSpecializedPingpongEEENS5_IJNSA_ILi64EEENSA_ILi256EEENSA_ILi32EEEEEEfNS5_IJlSB_lEEEfSJ_NS4_8TiledMMAINS4_8MMA_AtomIJNS4_4SM904GMMA30MMA_64x256x8_F32TF32TF32_SS_TNILNSN_7ScaleInE1ELSP_1EEEEEENS4_6LayoutISC_NS5_IJNSA_ILi0EEEST_ST_EEEEENS5_IJNS4_10UnderscoreESW_SW_EEEEENS4_13SM90_TMA_LOADENS4_14ComposedLayoutINS4_7SwizzleILi3ELi4ELi3EEENS4_18smem_ptr_flag_bitsILi32EEENSS_INS5_IJNSA_ILi8EEESH_EEENS5_IJSH_SB_EEEEEEEvNS4_8identityESZ_S19_vS1A_EENS_8epilogue10collective6detail29Sm90TmaWarpSpecializedAdapterINS1D_15DefaultEpilogueIfSJ_SJ_NS1C_6thread17LinearCombinationIfLi1EffLNS1H_9ScaleType4KindE0ELNS_15FloatRoundStyleE2EfEENS1_15EpilogueDefaultEEEEEvvEEEEvNT_6ParamsE)
        .other          _ZN7cutlass13device_kernelINS_4gemm6kernel13GemmUniversalIN4cute5tupleIJiiiiEEENS1_10collective13CollectiveMmaINS1_34MainloopSm90TmaGmmaWarpSpecializedILi5ENS5_IJNS4_1CILi1EEESB_SB_EEENS1_32KernelTmaWarpSpecializedPingpongEEENS5_IJNSA_ILi64EEENSA_ILi256EEENSA_ILi32EEEEEEfNS5_IJlSB_lEEEfSJ_NS4_8TiledMMAINS4_8MMA_AtomIJNS4_4SM904GMMA30MMA_64x256x8_F32TF32TF32_SS_TNILNSN_7ScaleInE1ELSP_1EEEEEENS4_6LayoutISC_NS5_IJNSA_ILi0EEEST_ST_EEEEENS5_IJNS4_10UnderscoreESW_SW_EEEEENS4_13SM90_TMA_LOADENS4_14ComposedLayoutINS4_7SwizzleILi3ELi4ELi3EEENS4_18smem_ptr_flag_bitsILi32EEENSS_INS5_IJNSA_ILi8EEESH_EEENS5_IJSH_SB_EEEEEEEvNS4_8identityESZ_S19_vS1A_EENS_8epilogue10collective6detail29Sm90TmaWarpSpecializedAdapterINS1D_15DefaultEpilogueIfSJ_SJ_NS1C_6thread17LinearCombinationIfLi1EffLNS1H_9ScaleType4KindE0ELNS_15FloatRoundStyleE2EfEENS1_15EpilogueDefaultEEEEEvvEEEEvNT_6ParamsE,@"STO_CUDA_ENTRY STV_DEFAULT"
_ZN7cutlass13device_kernelINS_4gemm6kernel13GemmUniversalIN4cute5tupleIJiiiiEEENS1_10collective13CollectiveMmaINS1_34MainloopSm90TmaGmmaWarpSpecializedILi5ENS5_IJNS4_1CILi1EEESB_SB_EEENS1_32KernelTmaWarpSpecializedPingpongEEENS5_IJNSA_ILi64EEENSA_ILi256EEENSA_ILi32EEEEEEfNS5_IJlSB_lEEEfSJ_NS4_8TiledMMAINS4_8MMA_AtomIJNS4_4SM904GMMA30MMA_64x256x8_F32TF32TF32_SS_TNILNSN_7ScaleInE1ELSP_1EEEEEENS4_6LayoutISC_NS5_IJNSA_ILi0EEEST_ST_EEEEENS5_IJNS4_10UnderscoreESW_SW_EEEEENS4_13SM90_TMA_LOADENS4_14ComposedLayoutINS4_7SwizzleILi3ELi4ELi3EEENS4_18smem_ptr_flag_bitsILi32EEENSS_INS5_IJNSA_ILi8EEESH_EEENS5_IJSH_SB_EEEEEEEvNS4_8identityESZ_S19_vS1A_EENS_8epilogue10collective6detail29Sm90TmaWarpSpecializedAdapterINS1D_15DefaultEpilogueIfSJ_SJ_NS1C_6thread17LinearCombinationIfLi1EffLNS1H_9ScaleType4KindE0ELNS_15FloatRoundStyleE2EfEENS1_15EpilogueDefaultEEEEEvvEEEEvNT_6ParamsE:
[----:B------:R-:W0:Y:S02]  /*0000*/  LDC R1, c[0x0][0x28] ;  /* 0x00000a00ff017b82 */ /* 0x000e240000000800 */
[----:B0-----:R-:W-:Y:S01]  /*0010*/  VIADD R1, R1, 0xfffffff8 ;  /* 0xfffffff801017836 */ /* 0x001fe20000000000 */
[----:B------:R-:W0:Y:S01]  /*0020*/  S2R R4, SR_TID.X ;  /* 0x0000000000047919 */ /* 0x000e220000002100 */
[----:B------:R-:W-:Y:S01]  /*0030*/  ELECT P0, URZ, PT ;  /* 0x00000000003f782f */ /* 0x000fe20003800000 */
[----:B------:R-:W-:Y:S01]  /*0040*/  BSSY B0, `(.L_x_0) ;  /* 0x000000f000007945 */ /* 0x000fe20003800000 */
[--C-:B0-----:R-:W-:Y:S02]  /*0050*/  SHF.R.U32.HI R0, RZ, 0x5, R4.reuse ;  /* 0x00000005ff007819 */ /* 0x101fe40000011604 */
[----:B------:R-:W-:-:S03]  /*0060*/  SHF.R.U32.HI R5, RZ, 0x7, R4 ;  /* 0x00000007ff057819 */ /* 0x000fc60000011604 */
[----:B------:R-:W0:Y:S04]  /*0070*/  SHFL.IDX PT, R2, R0, RZ, 0x1f ;  /* 0x00001fff00027589 */ /* 0x000e2800000e0000 */
[----:B------:R1:W2:Y:S01]  /*0080*/  SHFL.IDX PT, R8, R5, RZ, 0x1f ;  /* 0x00001fff05087589 */ /* 0x0002a200000e0000 */
[----:B0-----:R-:W-:-:S13]  /*0090*/  ISETP.NE.OR P0, PT, R2, RZ, !P0 ;  /* 0x000000ff0200720c */ /* 0x001fda0004705670 */
[----:B-12---:R-:W-:Y:S05]  /*00a0*/  @P0 BRA `(.L_x_1) ;  /* 0x0000000000200947 */ /* 0x006fea0003800000 */
[----:B------:R-:W-:Y:S02]  /*00b0*/  ULDC.64 UR4, c[0x0][0x198] ;  /* 0x0000660000047ab9 */ /* 0x000fe40000000a00 */
[----:B------:R-:W-:Y:S02]  /*00c0*/  UIADD3 UR6, UP0, UR4, 0xf0, URZ ;  /* 0x000000f004067890 */ /* 0x000fe4000ff1e03f */
[----:B------:R-:W-:Y:S02]  /*00d0*/  UIADD3 UR4, UP1, UR4, 0x1f0, URZ ;  /* 0x000001f004047890 */ /* 0x000fe4000ff3e03f */
[----:B------:R-:W-:Y:S02]  /*00e0*/  UIADD3.X UR7, URZ, UR5, URZ, UP0, !UPT ;  /* 0x000000053f077290 */ /* 0x000fe400087fe43f */
[----:B------:R-:W-:-:S07]  /*00f0*/  UIADD3.X UR5, URZ, UR5, URZ, UP1, !UPT ;  /* 0x000000053f057290 */ /* 0x000fce0008ffe43f */
[----:B------:R0:W-:Y:S02]  /*0100*/  UTMACCTL.PF [UR6] ;  /* 0x00000000060079b9 */ /* 0x0001e40008040000 */
[----:B------:R0:W-:Y:S02]  /*0110*/  UTMACCTL.PF [UR4] ;  /* 0x00000000040079b9 */ /* 0x0001e40008040000 */
[----:B0-----:R-:W-:Y:S01]  /*0120*/  NOP ;  /* 0x0000000000007918 */ /* 0x001fe20000000000 */
.L_x_1:
[----:B------:R-:W-:Y:S05]  /*0130*/  BSYNC B0 ;  /* 0x0000000000007941 */ /* 0x000fea0003800000 */
.L_x_0:
[----:B------:R-:W0:Y:S02]  /*0140*/  SHFL.IDX PT, R3, R0, RZ, 0x1f ;  /* 0x00001fff00037589 */ /* 0x000e2400000e0000 */
[----:B0-----:R-:W-:-:S13]  /*0150*/  ISETP.NE.AND P0, PT, R3, RZ, PT ;  /* 0x000000ff0300720c */ /* 0x001fda0003f05270 */
[----:B------:R-:W-:Y:S05]  /*0160*/  @P0 BRA `(.L_x_2) ;  /* 0x0000000000600947 */ /* 0x000fea0003800000 */
[----:B------:R-:W0:Y:S01]  /*0170*/  S2UR UR8, SR_CgaCtaId ;  /* 0x00000000000879c3 */ /* 0x000e220000008800 */
[----:B------:R-:W-:Y:S01]  /*0180*/  UMOV UR4, 0x400 ;  /* 0x0000040000047882 */ /* 0x000fe20000000000 */
[----:B------:R-:W-:Y:S01]  /*0190*/  UMOV UR5, 0x1 ;  /* 0x0000000100057882 */ /* 0x000fe20000000000 */
[----:B------:R-:W-:Y:S01]  /*01a0*/  UMOV UR6, 0x80 ;  /* 0x0000008000067882 */ /* 0x000fe20000000000 */
[----:B------:R-:W-:Y:S01]  /*01b0*/  ELECT P0, URZ, PT ;  /* 0x00000000003f782f */ /* 0x000fe20003800000 */
[----:B------:R-:W-:-:S04]  /*01c0*/  UIADD3 UR6, -UR6, 0x100000, URZ ;  /* 0x0010000006067890 */ /* 0x000fc8000fffe13f */
[----:B------:R-:W-:Y:S02]  /*01d0*/  USHF.L.U32 UR7, UR6, 0xb, URZ ;  /* 0x0000000b06077899 */ /* 0x000fe4000800063f */
[----:B------:R-:W-:Y:S02]  /*01e0*/  USHF.L.U32 UR6, UR6, 0x1, URZ ;  /* 0x0000000106067899 */ /* 0x000fe4000800063f */
[----:B0-----:R-:W-:Y:S02]  /*01f0*/  ULEA UR8, UR8, UR4, 0x18 ;  /* 0x0000000408087291 */ /* 0x001fe4000f8ec03f */
[----:B------:R-:W-:-:S04]  /*0200*/  UIADD3 UR4, -UR5, 0x100000, URZ ;  /* 0x0010000005047890 */ /* 0x000fc8000fffe13f */
[----:B------:R-:W-:Y:S02]  /*0210*/  USHF.L.U32 UR5, UR4, 0xb, URZ ;  /* 0x0000000b04057899 */ /* 0x000fe4000800063f */
[----:B------:R-:W-:Y:S01]  /*0220*/  USHF.L.U32 UR4, UR4, 0x1, URZ ;  /* 0x0000000104047899 */ /* 0x000fe2000800063f */
[----:B------:R-:W0:Y:S11]  /*0230*/  FENCE.VIEW.ASYNC.S ;  /* 0x00000000000073c6 */ /* 0x000e360000000000 */
[----:B0-----:R0:W1:Y:S01]  /*0240*/  SYNCS.EXCH.64 URZ, [UR8], UR4 ;  /* 0x00000004083f75b2 */ /* 0x0010620008000100 */
[----:B------:R0:W2:Y:S01]  /*0250*/  SYNCS.EXCH.64 URZ, [UR8+0x28], UR6 ;  /* 0x00002806083f75b2 */ /* 0x0000a20008000100 */
[----:B------:R0:W3:Y:S01]  /*0260*/  SYNCS.EXCH.64 URZ, [UR8+0x8], UR4 ;  /* 0x00000804083f75b2 */ /* 0x0000e20008000100 */
[----:B------:R0:W4:Y:S01]  /*0270*/  SYNCS.EXCH.64 URZ, [UR8+0x30], UR6 ;  /* 0x00003006083f75b2 */ /* 0x0001220008000100 */
[----:B------:R0:W0:Y:S01]  /*0280*/  SYNCS.EXCH.64 URZ, [UR8+0x10], UR4 ;  /* 0x00001004083f75b2 */ /* 0x0000220008000100 */
[----:B------:R0:W0:Y:S01]  /*0290*/  SYNCS.EXCH.64 URZ, [UR8+0x38], UR6 ;  /* 0x00003806083f75b2 */ /* 0x0000220008000100 */
[----:B------:R0:W0:Y:S01]  /*02a0*/  SYNCS.EXCH.64 URZ, [UR8+0x18], UR4 ;  /* 0x00001804083f75b2 */ /* 0x0000220008000100 */
[----:B------:R0:W0:Y:S01]  /*02b0*/  SYNCS.EXCH.64 URZ, [UR8+0x40], UR6 ;  /* 0x00004006083f75b2 */ /* 0x0000220008000100 */
[----:B------:R0:W0:Y:S01]  /*02c0*/  SYNCS.EXCH.64 URZ, [UR8+0x20], UR4 ;  /* 0x00002004083f75b2 */ /* 0x0000220008000100 */
[----:B------:R0:W0:Y:S01]  /*02d0*/  SYNCS.EXCH.64 URZ, [UR8+0x48], UR6 ;  /* 0x00004806083f75b2 */ /* 0x0000220008000100 */
[----:B------:R-:W-:Y:S01]  /*02e0*/  NOP ;  /* 0x0000000000007918 */ /* 0x000fe20000000000 */
.L_x_2:
[----:B------:R-:W5:Y:S01]  /*02f0*/  SHFL.IDX PT, R6, R0, RZ, 0x1f ;  /* 0x00001fff00067589 */ /* 0x000f6200000e0000 */
[----:B------:R-:W-:Y:S01]  /*0300*/  ELECT P0, URZ, PT ;  /* 0x00000000003f782f */ /* 0x000fe20003800000 */
[----:B------:R-:W-:Y:S01]  /*0310*/  NOP ;  /* 0x0000000000007918 */ /* 0x000fe20000000000 */
[----:B------:R-:W-:Y:S01]  /*0320*/  ELECT P1, URZ, PT ;  /* 0x00000000003f782f */ /* 0x000fe20003820000 */
[----:B------:R-:W1:Y:S01]  /*0330*/  SHFL.IDX PT, R3, R0, RZ, 0x1f ;  /* 0x00001fff00037589 */ /* 0x000e6200000e0000 */
[----:B0-----:R-:W-:Y:S01]  /*0340*/  UMOV UR4, 0x20 ;  /* 0x0000002000047882 */ /* 0x001fe20000000000 */
[----:B------:R-:W-:Y:S01]  /*0350*/  UMOV UR11, 0x80 ;  /* 0x00000080000b7882 */ /* 0x000fe20000000000 */
[----:B------:R-:W-:Y:S01]  /*0360*/  NOP ;  /* 0x0000000000007918 */ /* 0x000fe20000000000 */
[C---:B------:R-:W-:Y:S01]  /*0370*/  VIADD R33, R8.reuse, 0xffffffff ;  /* 0xffffffff08217836 */ /* 0x040fe20000000000 */
[----:B------:R-:W0:Y:S01]  /*0380*/  SHFL.IDX PT, R5, R5, RZ, 0x1f ;  /* 0x00001fff05057589 */ /* 0x000e2200000e0000 */
[----:B------:R-:W-:Y:S01]  /*0390*/  ULDC.64 UR36, c[0x0][0x208] ;  /* 0x0000820000247ab9 */ /* 0x000fe20000000a00 */
[----:B------:R-:W-:-:S02]  /*03a0*/  ISETP.NE.AND P2, PT, R8, RZ, PT ;  /* 0x000000ff0800720c */ /* 0x000fc40003f45270 */
[----:B------:R-:W-:Y:S02]  /*03b0*/  ISETP.GE.U32.AND P3, PT, R33, 0x2, PT ;  /* 0x000000022100780c */ /* 0x000fe40003f66070 */
[----:B-----5:R-:W-:Y:S02]  /*03c0*/  ISETP.NE.OR P0, PT, R6, RZ, !P0 ;  /* 0x000000ff0600720c */ /* 0x020fe40004705670 */
[----:B-1----:R-:W-:Y:S02]  /*03d0*/  ISETP.NE.OR P1, PT, R3, RZ, !P1 ;  /* 0x000000ff0300720c */ /* 0x002fe40004f25670 */
[----:B------:R-:W-:-:S04]  /*03e0*/  SHF.R.S32.HI R3, RZ, 0x1f, R2 ;  /* 0x0000001fff037819 */ /* 0x000fc80000011402 */
[----:B------:R-:W-:-:S05]  /*03f0*/  LEA.HI R3, R3, R2, RZ, 0x2 ;  /* 0x0000000203037211 */ /* 0x000fca00078f10ff */
[----:B------:R-:W-:Y:S01]  /*0400*/  VOTEU.ALL UP0, P0 ;  /* 0x00000000003f7886 */ /* 0x000fe20000000000 */
[----:B------:R-:W-:Y:S01]  /*0410*/  LOP3.LUT R3, R3, 0xfffffffc, RZ, 0xc0, !PT ;  /* 0xfffffffc03037812 */ /* 0x000fe200078ec0ff */
[----:B------:R-:W-:-:S03]  /*0420*/  VOTEU.ALL UP1, P1 ;  /* 0x00000000003f7886 */ /* 0x000fc60000820000 */
[----:B------:R-:W1:Y:S01]  /*0430*/  @!UP0 S2UR UR7, SR_CgaCtaId ;  /* 0x00000000000789c3 */ /* 0x000e620000008800 */
[----:B------:R-:W-:Y:S01]  /*0440*/  @!UP0 UMOV UR6, 0x400 ;  /* 0x0000040000068882 */ /* 0x000fe20000000000 */
[----:B------:R-:W-:-:S04]  /*0450*/  @!UP0 UIADD3 UR4, -UR4, 0x100000, URZ ;  /* 0x0010000004048890 */ /* 0x000fc8000fffe13f */
[----:B------:R-:W-:Y:S02]  /*0460*/  @!UP0 USHF.L.U32 UR5, UR4, 0xb, URZ ;  /* 0x0000000b04058899 */ /* 0x000fe4000800063f */
[----:B------:R-:W-:Y:S01]  /*0470*/  @!UP0 USHF.L.U32 UR4, UR4, 0x1, URZ ;  /* 0x0000000104048899 */ /* 0x000fe2000800063f */
[----:B------:R-:W-:Y:S01]  /*0480*/  IMAD.IADD R0, R2, 0x1, -R3 ;  /* 0x0000000102007824 */ /* 0x000fe200078e0a03 */
[----:B------:R-:W-:Y:S01]  /*0490*/  @!UP1 UMOV UR9, 0x400 ;  /* 0x0000040000099882 */ /* 0x000fe20000000000 */
[----:B------:R-:W-:Y:S01]  /*04a0*/  VOTEU.ALL UP2, P1 ;  /* 0x00000000003f7886 */ /* 0x000fe20000840000 */
[----:B------:R-:W-:Y:S01]  /*04b0*/  VOTEU.ALL UP3, P1 ;  /* 0x00000000003f7886 */ /* 0x000fe20000860000 */
[----:B------:R-:W-:Y:S01]  /*04c0*/  VOTEU.ALL UP4, P1 ;  /* 0x00000000003f7886 */ /* 0x000fe20000880000 */
[----:B------:R-:W5:Y:S01]  /*04d0*/  @!UP1 S2UR UR10, SR_CgaCtaId ;  /* 0x00000000000a99c3 */ /* 0x000f620000008800 */
[----:B------:R-:W-:Y:S01]  /*04e0*/  VOTEU.ALL UP5, P1 ;  /* 0x00000000003f7886 */ /* 0x000fe200008a0000 */
[----:B------:R-:W-:-:S04]  /*04f0*/  SHF.R.S32.HI R3, RZ, 0x1f, R4 ;  /* 0x0000001fff037819 */ /* 0x000fc80000011404 */
[----:B------:R-:W-:-:S04]  /*0500*/  LEA.HI R3, R3, R4, RZ, 0x7 ;  /* 0x0000000403037211 */ /* 0x000fc800078f38ff */
[----:B------:R-:W-:-:S05]  /*0510*/  LOP3.LUT R3, R3, 0xffffff80, RZ, 0xc0, !PT ;  /* 0xffffff8003037812 */ /* 0x000fca00078ec0ff */
[----:B------:R-:W-:Y:S01]  /*0520*/  IMAD.IADD R3, R4, 0x1, -R3 ;  /* 0x0000000104037824 */ /* 0x000fe200078e0a03 */
[----:B-1----:R-:W-:Y:S02]  /*0530*/  @!UP0 ULEA UR8, UR7, UR6, 0x18 ;  /* 0x0000000607088291 */ /* 0x002fe4000f8ec03f */
[----:B------:R-:W-:-:S04]  /*0540*/  @!UP1 UIADD3 UR6, -UR11, 0x100000, URZ ;  /* 0x001000000b069890 */ /* 0x000fc8000fffe13f */
[----:B------:R-:W-:Y:S02]  /*0550*/  @!UP1 USHF.L.U32 UR7, UR6, 0xb, URZ ;  /* 0x0000000b06079899 */ /* 0x000fe4000800063f */
[----:B------:R-:W-:Y:S01]  /*0560*/  @!UP1 USHF.L.U32 UR6, UR6, 0x1, URZ ;  /* 0x0000000106069899 */ /* 0x000fe2000800063f */
[----:B------:R-:W-:Y:S01]  /*0570*/  VOTEU.ALL UP0, P0 ;  /* 0x00000000003f7886 */ /* 0x000fe20000000000 */
[----:B-----5:R-:W-:Y:S01]  /*0580*/  @!UP1 ULEA UR9, UR10, UR9, 0x18 ;  /* 0x000000090a099291 */ /* 0x020fe2000f8ec03f */
[----:B------:R-:W-:Y:S02]  /*0590*/  VOTEU.ALL UP1, P0 ;  /* 0x00000000003f7886 */ /* 0x000fe40000020000 */
[----:B------:R-:W-:Y:S01]  /*05a0*/  ULDC.64 UR10, c[0x0][0x598] ;  /* 0x00016600000a7ab9 */ /* 0x000fe20000000a00 */
[----:B------:R-:W-:Y:S01]  /*05b0*/  ISETP.NE.AND P0, PT, R0, 0x3, PT ;  /* 0x000000030000780c */ /* 0x000fe20003f05270 */
[----:B------:R-:W1:Y:S02]  /*05c0*/  FENCE.VIEW.ASYNC.S ;  /* 0x00000000000073c6 */ /* 0x000e640000000000 */
[----:B-1----:R1:W2:Y:S01]  /*05d0*/  @!UP0 SYNCS.EXCH.64 URZ, [UR8+0x80], UR4 ;  /* 0x00008004083f85b2 */ /* 0x0022a20008000100 */
[----:B------:R-:W-:-:S02]  /*05e0*/  ISETP.NE.U32.AND P1, PT, RZ, UR10, PT ;  /* 0x0000000aff007c0c */ /* 0x000fc4000bf25070 */
[----:B------:R-:W-:Y:S02]  /*05f0*/  ISETP.EQ.OR P0, PT, R0, RZ, !P0 ;  /* 0x000000ff0000720c */ /* 0x000fe40004702670 */
[----:B------:R-:W-:Y:S02]  /*0600*/  ISETP.NE.AND.EX P1, PT, RZ, UR11, PT, P1 ;  /* 0x0000000bff007c0c */ /* 0x000fe4000bf25310 */
[----:B------:R-:W-:-:S04]  /*0610*/  ISETP.EQ.AND P0, PT, R8, RZ, P0 ;  /* 0x000000ff0800720c */ /* 0x000fc80000702270 */
[----:B------:R-:W-:-:S04]  /*0620*/  SEL R16, RZ, 0x1, !P0 ;  /* 0x00000001ff107807 */ /* 0x000fc80004000000 */
[----:B------:R-:W-:Y:S01]  /*0630*/  SEL R16, R16, 0x2, P3 ;  /* 0x0000000210107807 */ /* 0x000fe20001800000 */
[----:B------:R1:W2:Y:S01]  /*0640*/  @!UP1 SYNCS.EXCH.64 URZ, [UR8+0x88], UR4 ;  /* 0x00008804083f95b2 */ /* 0x0002a20008000100 */
[----:B------:R-:W-:Y:S01]  /*0650*/  NOP ;  /* 0x0000000000007918 */ /* 0x000fe20000000000 */
[----:B------:R1:W2:Y:S01]  /*0660*/  @!UP2 SYNCS.EXCH.64 URZ, [UR9+0x60], UR6 ;  /* 0x00006006093fa5b2 */ /* 0x0002a20008000100 */
[----:B------:R1:W2:Y:S01]  /*0670*/  @!UP3 SYNCS.EXCH.64 URZ, [UR9+0x68], UR6 ;  /* 0x00006806093fb5b2 */ /* 0x0002a20008000100 */
[----:B------:R1:W2:Y:S01]  /*0680*/  @!UP4 SYNCS.EXCH.64 URZ, [UR9+0x70], UR6 ;  /* 0x00007006093fc5b2 */ /* 0x0002a20008000100 */
[----:B------:R1:W2:Y:S01]  /*0690*/  @!UP5 SYNCS.EXCH.64 URZ, [UR9+0x78], UR6 ;  /* 0x00007806093fd5b2 */ /* 0x0002a20008000100 */
[----:B------:R-:W-:Y:S01]  /*06a0*/  NOP ;  /* 0x0000000000007918 */ /* 0x000fe20000000000 */
[----:B--234-:R-:W-:Y:S06]  /*06b0*/  BAR.SYNC.DEFER_BLOCKING 0x0 ;  /* 0x0000000000007b1d */ /* 0x01cfec0000010000 */
[----:B01----:R-:W-:Y:S05]  /*06c0*/  @!P1 BRA `(.L_x_3) ;  /* 0x00000000001c9947 */ /* 0x003fea0003800000 */
[----:B------:R-:W0:Y:S02]  /*06d0*/  LDC.64 R6, c[0x0][0x598] ;  /* 0x00016600ff067b82 */ /* 0x000e240000000a00 */
[----:B0-----:R-:W2:Y:S02]  /*06e0*/  LDG.E.64 R6, desc[UR36][R6.64] ;  /* 0x0000002406067981 */ /* 0x001ea4000c1e1b00 */
[----:B--2---:R-:W-:-:S04]  /*06f0*/  ISETP.NE.U32.AND P0, PT, R6, RZ, PT ;  /* 0x000000ff0600720c */ /* 0x004fc80003f05070 */
[----:B------:R-:W-:-:S13]  /*0700*/  ISETP.NE.AND.EX P0, PT, R7, RZ, PT, P0 ;  /* 0x000000ff0700720c */ /* 0x000fda0003f05300 */
[----:B------:R-:W-:Y:S05]  /*0710*/  @!P0 BRA `(.L_x_3) ;  /* 0x0000000000088947 */ /* 0x000fea0003800000 */
[----:B------:R1:W5:Y:S01]  /*0720*/  LD.E R153, desc[UR36][R6.64] ;  /* 0x0000002406997980 */ /* 0x000362000c101900 */
[----:B------:R-:W-:Y:S05]  /*0730*/  BRA `(.L_x_4) ;  /* 0x0000000000247947 */ /* 0x000fea0003800000 */
.L_x_3:
[----:B------:R-:W-:Y:S02]  /*0740*/  ULDC.64 UR4, c[0x0][0x588] ;  /* 0x0001620000047ab9 */ /* 0x000fe40000000a00 */
[----:B------:R-:W-:-:S04]  /*0750*/  ISETP.NE.U32.AND P0, PT, RZ, UR4, PT ;  /* 0x00000004ff007c0c */ /* 0x000fc8000bf05070 */
[----:B------:R-:W-:-:S13]  /*0760*/  ISETP.NE.AND.EX P0, PT, RZ, UR5, PT, P0 ;  /* 0x00000005ff007c0c */ /* 0x000fda000bf05300 */
[----:B------:R-:W-:Y:S05]  /*0770*/  @!P0 BRA `(.L_x_5) ;  /* 0x00000000000c8947 */ /* 0x000fea0003800000 */
[----:B------:R-:W0:Y:S02]  /*0780*/  LDC.64 R6, c[0x0][0x588] ;  /* 0x00016200ff067b82 */ /* 0x000e240000000a00 */
[----:B0-----:R0:W5:Y:S01]  /*0790*/  LDG.E R153, desc[UR36][R6.64] ;  /* 0x0000002406997981 */ /* 0x001162000c1e1900 */
[----:B------:R-:W-:Y:S05]  /*07a0*/  BRA `(.L_x_4) ;  /* 0x0000000000087947 */ /* 0x000fea0003800000 */
.L_x_5:
[----:B------:R-:W-:Y:S02]  /*07b0*/  ULDC UR4, c[0x0][0x580] ;  /* 0x0001600000047ab9 */ /* 0x000fe40000000800 */
[----:B------:R-:W-:-:S07]  /*07c0*/  IMAD.U32 R153, RZ, RZ, UR4 ;  /* 0x00000004ff997e24 */ /* 0x000fce000f8e00ff */
.L_x_4:
[----:B------:R-:W-:Y:S02]  /*07d0*/  ULDC.64 UR4, c[0x0][0x5a0] ;  /* 0x0001680000047ab9 */ /* 0x000fe40000000a00 */
[----:B------:R-:W-:-:S04]  /*07e0*/  ISETP.NE.U32.AND P0, PT, RZ, UR4, PT ;  /* 0x00000004ff007c0c */ /* 0x000fc8000bf05070 */
[----:B------:R-:W-:-:S13]  /*07f0*/  ISETP.NE.AND.EX P0, PT, RZ, UR5, PT, P0 ;  /* 0x00000005ff007c0c */ /* 0x000fda000bf05300 */
[----:B------:R-:W-:Y:S05]  /*0800*/  @!P0 BRA `(.L_x_6) ;  /* 0x00000000001c8947 */ /* 0x000fea0003800000 */
[----:B01----:R-:W0:Y:S02]  /*0810*/  LDC.64 R6, c[0x0][0x5a0] ;  /* 0x00016800ff067b82 */ /* 0x003e240000000a00 */
[----:B0-----:R-:W2:Y:S02]  /*0820*/  LDG.E.64 R6, desc[UR36][R6.64] ;  /* 0x0000002406067981 */ /* 0x001ea4000c1e1b00 */
[----:B--2---:R-:W-:-:S04]  /*0830*/  ISETP.NE.U32.AND P0, PT, R6, RZ, PT ;  /* 0x000000ff0600720c */ /* 0x004fc80003f05070 */
[----:B------:R-:W-:-:S13]  /*0840*/  ISETP.NE.AND.EX P0, PT, R7, RZ, PT, P0 ;  /* 0x000000ff0700720c */ /* 0x000fda0003f05300 */
[----:B------:R-:W-:Y:S05]  /*0850*/  @!P0 BRA `(.L_x_6) ;  /* 0x0000000000088947 */ /* 0x000fea0003800000 */
[----:B------:R3:W5:Y:S01]  /*0860*/  LD.E R152, desc[UR36][R6.64] ;  /* 0x0000002406987980 */ /* 0x000762000c101900 */
[----:B------:R-:W-:Y:S05]  /*0870*/  BRA `(.L_x_7) ;  /* 0x0000000000247947 */ /* 0x000fea0003800000 */
.L_x_6:
[----:B------:R-:W-:Y:S02]  /*0880*/  ULDC.64 UR4, c[0x0][0x590] ;  /* 0x0001640000047ab9 */ /* 0x000fe40000000a00 */
[----:B------:R-:W-:-:S04]  /*0890*/  ISETP.NE.U32.AND P0, PT, RZ, UR4, PT ;  /* 0x00000004ff007c0c */ /* 0x000fc8000bf05070 */
[----:B------:R-:W-:-:S13]  /*08a0*/  ISETP.NE.AND.EX P0, PT, RZ, UR5, PT, P0 ;  /* 0x00000005ff007c0c */ /* 0x000fda000bf05300 */
[----:B------:R-:W-:Y:S05]  /*08b0*/  @!P0 BRA `(.L_x_8) ;  /* 0x00000000000c8947 */ /* 0x000fea0003800000 */
[----:B01----:R-:W0:Y:S02]  /*08c0*/  LDC.64 R6, c[0x0][0x590] ;  /* 0x00016400ff067b82 */ /* 0x003e240000000a00 */
[----:B0-----:R2:W5:Y:S01]  /*08d0*/  LDG.E R152, desc[UR36][R6.64] ;  /* 0x0000002406987981 */ /* 0x001562000c1e1900 */
[----:B------:R-:W-:Y:S05]  /*08e0*/  BRA `(.L_x_7) ;  /* 0x0000000000087947 */ /* 0x000fea0003800000 */
.L_x_8:
[----:B------:R-:W-:Y:S02]  /*08f0*/  ULDC UR4, c[0x0][0x584] ;  /* 0x0001610000047ab9 */ /* 0x000fe40000000800 */
[----:B------:R-:W-:-:S07]  /*0900*/  IMAD.U32 R152, RZ, RZ, UR4 ;  /* 0x00000004ff987e24 */ /* 0x000fce000f8e00ff */
.L_x_7:
[----:B------:R-:W4:Y:S01]  /*0910*/  LDC R2, c[0x0][0x65c] ;  /* 0x00019700ff027b82 */ /* 0x000f220000000800 */
[----:B------:R-:W4:Y:S01]  /*0920*/  S2R R14, SR_CTAID.Y ;  /* 0x00000000000e7919 */ /* 0x000f220000002600 */
[----:B------:R-:W-:Y:S01]  /*0930*/  ULDC UR6, c[0x0][0x28c] ;  /* 0x0000a30000067ab9 */ /* 0x000fe20000000800 */
[----:B------:R-:W-:Y:S01]  /*0940*/  ISETP.NE.AND P0, PT, R8, 0x2, PT ;  /* 0x000000020800780c */ /* 0x000fe20003f05270 */
[----:B------:R-:W-:Y:S01]  /*0950*/  UIADD3 UR6, UR6, 0x1f, URZ ;  /* 0x0000001f06067890 */ /* 0x000fe2000fffe03f */
[----:B0123--:R-:W0:Y:S01]  /*0960*/  S2R R6, SR_CTAID.X ;  /* 0x0000000000067919 */ /* 0x00fe220000002500 */
[----:B------:R-:W-:Y:S01]  /*0970*/  IMAD.MOV.U32 R7, RZ, RZ, RZ ;  /* 0x000000ffff077224 */ /* 0x000fe200078e00ff */
[----:B------:R-:W-:Y:S01]  /*0980*/  UMOV UR38, URZ ;  /* 0x0000003f00267c82 */ /* 0x000fe20008000000 */
[----:B------:R-:W-:Y:S01]  /*0990*/  USHF.R.S32.HI UR7, URZ, 0x1f, UR6 ;  /* 0x0000001f3f077899 */ /* 0x000fe20008011406 */
[----:B------:R-:W-:Y:S01]  /*09a0*/  UMOV UR39, URZ ;  /* 0x0000003f00277c82 */ /* 0x000fe20008000000 */
[----:B------:R-:W-:-:S02]  /*09b0*/  ULDC.64 UR8, c[0x0][0x650] ;  /* 0x0001940000087ab9 */ /* 0x000fc40000000a00 */
[----:B------:R-:W-:-:S04]  /*09c0*/  ULEA.HI UR7, UR7, UR6, URZ, 0x5 ;  /* 0x0000000607077291 */ /* 0x000fc8000f8f283f */
[----:B------:R-:W-:Y:S01]  /*09d0*/  USHF.R.S32.HI UR40, URZ, 0x5, UR7 ;  /* 0x000000053f287899 */ /* 0x000fe20008011407 */
[----:B----4-:R-:W-:-:S13]  /*09e0*/  ISETP.NE.AND P1, PT, R2, 0x1, PT ;  /* 0x000000010200780c */ /* 0x010fda0003f25270 */
[----:B------:R-:W0:Y:S01]  /*09f0*/  @P1 LDC R19, c[0x0][0x10] ;  /* 0x00000400ff131b82 */ /* 0x000e220000000800 */
[----:B------:R-:W-:Y:S02]  /*0a00*/  @P1 IMAD.MOV.U32 R8, RZ, RZ, R14 ;  /* 0x000000ffff081224 */ /* 0x000fe400078e000e */
[----:B------:R-:W-:Y:S02]  /*0a10*/  @P1 IMAD.MOV.U32 R9, RZ, RZ, RZ ;  /* 0x000000ffff091224 */ /* 0x000fe400078e00ff */
[----:B------:R-:W-:-:S03]  /*0a20*/  @P1 IMAD.MOV.U32 R17, RZ, RZ, RZ ;  /* 0x000000ffff111224 */ /* 0x000fc600078e00ff */
[----:B------:R-:W1:Y:S01]  /*0a30*/  @!P1 LDC R11, c[0x0][0xc] ;  /* 0x00000300ff0b9b82 */ /* 0x000e620000000800 */
[----:B------:R-:W-:Y:S01]  /*0a40*/  ULDC UR4, c[0x0][0xc] ;  /* 0x0000030000047ab9 */ /* 0x000fe20000000800 */
[----:B------:R-:W-:Y:S02]  /*0a50*/  ULDC UR5, c[0x0][0x10] ;  /* 0x0000040000057ab9 */ /* 0x000fe40000000800 */
[----:B------:R-:W-:-:S04]  /*0a60*/  UIMAD.WIDE.U32 UR4, UR4, UR5, URZ ;  /* 0x00000005040472a5 */ /* 0x000fc8000f8e003f */
[----:B------:R-:W2:Y:S01]  /*0a70*/  LDC R2, c[0x0][0x14] ;  /* 0x00000500ff027b82 */ /* 0x000ea20000000800 */
[----:B0-----:R-:W-:-:S04]  /*0a80*/  @P1 IMAD.WIDE.U32 R18, R6, R19, R8 ;  /* 0x0000001306121225 */ /* 0x001fc800078e0008 */
[----:B------:R-:W-:Y:S02]  /*0a90*/  @P1 IMAD.IADD R17, R19, 0x1, R17 ;  /* 0x0000000113111824 */ /* 0x000fe400078e0211 */
[----:B-1----:R-:W-:-:S04]  /*0aa0*/  @!P1 IMAD.WIDE.U32 R8, R11, R14, R6 ;  /* 0x0000000e0b089225 */ /* 0x002fc800078e0006 */
[----:B------:R-:W-:Y:S02]  /*0ab0*/  @!P1 IMAD.MOV.U32 R18, RZ, RZ, R8 ;  /* 0x000000ffff129224 */ /* 0x000fe400078e0008 */
[----:B------:R-:W-:Y:S02]  /*0ac0*/  @!P1 IMAD.MOV.U32 R17, RZ, RZ, R9 ;  /* 0x000000ffff119224 */ /* 0x000fe400078e0009 */
[----:B--2---:R-:W-:-:S04]  /*0ad0*/  IMAD.WIDE.U32 R12, R2, UR4, RZ ;  /* 0x00000004020c7c25 */ /* 0x004fc8000f8e00ff */
[----:B------:R-:W-:Y:S01]  /*0ae0*/  IMAD R23, R2, UR5, RZ ;  /* 0x0000000502177c24 */ /* 0x000fe2000f8e02ff */
[----:B------:R0:W-:Y:S03]  /*0af0*/  STL.64 [R1], R12 ;  /* 0x0000000c01007387 */ /* 0x0001e60000100a00 */
[----:B------:R-:W-:Y:S01]  /*0b00*/  IMAD.IADD R23, R13, 0x1, R23 ;  /* 0x000000010d177824 */ /* 0x000fe200078e0217 */
[----:B------:R-:W-:Y:S06]  /*0b10*/  @P0 BRA `(.L_x_9) ;  /* 0x0000000000200947 */ /* 0x000fec0003800000 */
[----:B------:R-:W-:Y:S01]  /*0b20*/  UISETP.GE.U32.AND UP0, UPT, UR40, 0x5, UPT ;  /* 0x000000052800788c */ /* 0x000fe2000bf06070 */
[----:B------:R-:W-:Y:S01]  /*0b30*/  IADD3 R18, P0, R18, R12, RZ ;  /* 0x0000000c12127210 */ /* 0x000fe20007f1e0ff */
[----:B------:R-:W-:Y:S01]  /*0b40*/  UIMAD.WIDE.U32 UR4, UR40, -0x33333333, URZ ;  /* 0xcccccccd280478a5 */ /* 0x000fe2000f8e003f */
[----:B------:R-:W-:-:S03]  /*0b50*/  UMOV UR39, URZ ;  /* 0x0000003f00277c82 */ /* 0x000fc60008000000 */
[----:B------:R-:W-:Y:S01]  /*0b60*/  USHF.R.U32.HI UR4, URZ, 0x2, UR5 ;  /* 0x000000023f047899 */ /* 0x000fe20008011605 */
[----:B------:R-:W-:-:S03]  /*0b70*/  IMAD.X R17, R23, 0x1, R17, P0 ;  /* 0x0000000117117824 */ /* 0x000fc600000e0611 */
[----:B------:R-:W-:Y:S02]  /*0b80*/  UIMAD UR38, UR4, -0x5, UR40 ;  /* 0xfffffffb042678a4 */ /* 0x000fe4000f8e0228 */
[----:B------:R-:W-:-:S12]  /*0b90*/  @UP0 ULOP3.LUT UR39, UR4, 0x1, URZ, 0xc0, !UPT ;  /* 0x0000000104270892 */ /* 0x000fd8000f8ec03f */
.L_x_9:
[----:B------:R-:W-:Y:S01]  /*0ba0*/  ISETP.GE.U32.AND P0, PT, R18, UR8, PT ;  /* 0x0000000812007c0c */ /* 0x000fe2000bf06070 */
[----:B------:R-:W-:Y:S01]  /*0bb0*/  IMAD.MOV.U32 R19, RZ, RZ, -0x1 ;  /* 0xffffffffff137424 */ /* 0x000fe200078e00ff */
[----:B------:R-:W-:Y:S01]  /*0bc0*/  PRMT R8, RZ, 0x7610, R8 ;  /* 0x00007610ff087816 */ /* 0x000fe20000000008 */
[----:B------:R-:W-:Y:S01]  /*0bd0*/  IMAD.MOV.U32 R22, RZ, RZ, -0x1 ;  /* 0xffffffffff167424 */ /* 0x000fe200078e00ff */
[----:B------:R-:W-:Y:S01]  /*0be0*/  ISETP.GE.U32.AND.EX P0, PT, R17, UR9, PT, P0 ;  /* 0x0000000911007c0c */ /* 0x000fe2000bf06100 */
[----:B------:R-:W-:-:S12]  /*0bf0*/  IMAD.MOV.U32 R2, RZ, RZ, -0x1 ;  /* 0xffffffffff027424 */ /* 0x000fd800078e00ff */
[----:B------:R-:W-:Y:S05]  /*0c00*/  @P0 BRA `(.L_x_10) ;  /* 0x00000004005c0947 */ /* 0x000fea0003800000 */
[----:B------:R-:W1:Y:S01]  /*0c10*/  LDC.64 R20, c[0x0][0x628] ;  /* 0x00018a00ff147b82 */ /* 0x000e620000000a00 */
[----:B------:R-:W-:Y:S02]  /*0c20*/  IMAD.MOV.U32 R8, RZ, RZ, R18 ;  /* 0x000000ffff087224 */ /* 0x000fe400078e0012 */
[----:B------:R-:W-:-:S05]  /*0c30*/  IMAD.MOV.U32 R9, RZ, RZ, R17 ;  /* 0x000000ffff097224 */ /* 0x000fca00078e0011 */
[----:B------:R-:W2:Y:S08]  /*0c40*/  LDC R2, c[0x0][0x630] ;  /* 0x00018c00ff027b82 */ /* 0x000eb00000000800 */
[----:B------:R-:W3:Y:S01]  /*0c50*/  LDC.64 R24, c[0x0][0x620] ;  /* 0x00018800ff187b82 */ /* 0x000ee20000000a00 */
[----:B-1----:R-:W-:-:S04]  /*0c60*/  ISETP.NE.U32.AND P0, PT, R20, RZ, PT ;  /* 0x000000ff1400720c */ /* 0x002fc80003f05070 */
[----:B------:R-:W-:-:S13]  /*0c70*/  ISETP.NE.AND.EX P0, PT, R21, RZ, PT, P0 ;  /* 0x000000ff1500720c */ /* 0x000fda0003f05300 */
[----:B--23--:R-:W-:Y:S05]  /*0c80*/  @!P0 BRA `(.L_x_11) ;  /* 0x0000000000288947 */ /* 0x00cfea0003800000 */
[----:B0-----:R-:W0:Y:S02]  /*0c90*/  LDC R13, c[0x0][0x634] ;  /* 0x00018d00ff0d7b82 */ /* 0x001e240000000800 */
[----:B0-----:R-:W-:-:S05]  /*0ca0*/  IADD3 R13, P0, R18, R13, RZ ;  /* 0x0000000d120d7210 */ /* 0x001fca0007f1e0ff */
[----:B------:R-:W-:-:S04]  /*0cb0*/  IMAD.X R15, RZ, RZ, R17, P0 ;  /* 0x000000ffff0f7224 */ /* 0x000fc800000e0611 */
[----:B------:R-:W-:-:S04]  /*0cc0*/  IMAD.WIDE.U32 R8, R15, R20, RZ ;  /* 0x000000140f087225 */ /* 0x000fc800078e00ff */
[----:B------:R-:W-:-:S04]  /*0cd0*/  IMAD.WIDE.U32 R10, P0, R13, R21, R8 ;  /* 0x000000150d0a7225 */ /* 0x000fc80007800008 */
[----:B------:R-:W-:-:S04]  /*0ce0*/  IMAD.WIDE.U32 R8, R13, R20, RZ ;  /* 0x000000140d087225 */ /* 0x000fc800078e00ff */
[----:B------:R-:W-:Y:S01]  /*0cf0*/  IMAD.X R13, RZ, RZ, RZ, P0 ;  /* 0x000000ffff0d7224 */ /* 0x000fe200000e06ff */
[----:B------:R-:W-:Y:S01]  /*0d00*/  IADD3 RZ, P0, R9, R10, RZ ;  /* 0x0000000a09ff7210 */ /* 0x000fe20007f1e0ff */
[----:B------:R-:W-:-:S04]  /*0d10*/  IMAD.MOV.U32 R12, RZ, RZ, R11 ;  /* 0x000000ffff0c7224 */ /* 0x000fc800078e000b */
[----:B------:R-:W-:-:S08]  /*0d20*/  IMAD.WIDE.U32.X R8, R15, R21, R12, P0 ;  /* 0x000000150f087225 */ /* 0x000fd000000e040c */
.L_x_11:
[-CC-:B------:R-:W-:Y:S01]  /*0d30*/  SHF.R.U64 R31, R8, R2.reuse, R9.reuse ;  /* 0x00000002081f7219 */ /* 0x180fe20000001209 */
[----:B0-----:R-:W0:Y:S01]  /*0d40*/  LDC R12, c[0x0][0x618] ;  /* 0x00018600ff0c7b82 */ /* 0x001e220000000800 */
[----:B------:R-:W-:Y:S01]  /*0d50*/  SHF.R.U32.HI R7, RZ, R2, R9 ;  /* 0x00000002ff077219 */ /* 0x000fe20000011609 */
[----:B------:R-:W-:Y:S01]  /*0d60*/  ULDC UR4, c[0x0][0x150] ;  /* 0x0000540000047ab9 */ /* 0x000fe20000000800 */
[----:B------:R-:W-:Y:S01]  /*0d70*/  IADD3 R11, P0, RZ, -R31, RZ ;  /* 0x8000001fff0b7210 */ /* 0x000fe20007f1e0ff */
[----:B------:R-:W-:Y:S01]  /*0d80*/  IMAD.MOV.U32 R19, RZ, RZ, R17 ;  /* 0x000000ffff137224 */ /* 0x000fe200078e0011 */
[----:B------:R-:W-:-:S03]  /*0d90*/  I2FP.F32.U32 R2, R6 ;  /* 0x0000000600027245 */ /* 0x000fc60000201000 */
[----:B------:R-:W1:Y:S01]  /*0da0*/  LDC.64 R26, c[0x0][0x640] ;  /* 0x00019000ff1a7b82 */ /* 0x000e620000000a00 */
[----:B------:R-:W-:Y:S02]  /*0db0*/  IMAD.X R13, RZ, RZ, ~R7, P0 ;  /* 0x000000ffff0d7224 */ /* 0x000fe400000e0e07 */
[----:B------:R-:W-:Y:S01]  /*0dc0*/  FMUL R2, R2, UR4 ;  /* 0x0000000402027c20 */ /* 0x000fe20008400000 */
[----:B------:R-:W-:Y:S01]  /*0dd0*/  IMAD.WIDE.U32 R8, R11, R24, R18 ;  /* 0x000000180b087225 */ /* 0x000fe200078e0012 */
[----:B------:R-:W-:-:S03]  /*0de0*/  ULDC UR4, c[0x0][0x154] ;  /* 0x0000550000047ab9 */ /* 0x000fc60000000800 */
[----:B------:R-:W-:Y:S01]  /*0df0*/  IMAD R10, R13, R24, RZ ;  /* 0x000000180d0a7224 */ /* 0x000fe200078e02ff */
[----:B------:R-:W2:Y:S01]  /*0e00*/  LDC R7, c[0x0][0x144] ;  /* 0x00005100ff077b82 */ /* 0x000ea20000000800 */
[----:B------:R-:W3:Y:S02]  /*0e10*/  F2I.U32.TRUNC.NTZ R2, R2 ;  /* 0x0000000200027305 */ /* 0x000ee4000020f000 */
[----:B------:R-:W-:-:S04]  /*0e20*/  IMAD R11, R11, R25, R10 ;  /* 0x000000190b0b7224 */ /* 0x000fc800078e020a */
[----:B------:R-:W-:Y:S01]  /*0e30*/  IMAD.IADD R9, R9, 0x1, R11 ;  /* 0x0000000109097824 */ /* 0x000fe200078e020b */
[----:B------:R-:W4:Y:S01]  /*0e40*/  LDC R22, c[0x0][0x608] ;  /* 0x00018200ff167b82 */ /* 0x000f220000000800 */
[----:B------:R-:W-:-:S03]  /*0e50*/  IMAD.MOV.U32 R11, RZ, RZ, -0x1 ;  /* 0xffffffffff0b7424 */ /* 0x000fc600078e00ff */
[--C-:B0-----:R-:W-:Y:S02]  /*0e60*/  SHF.R.U64 R20, R8, R12, R9.reuse ;  /* 0x0000000c08147219 */ /* 0x101fe40000001209 */
[----:B------:R-:W-:Y:S02]  /*0e70*/  I2FP.F32.U32 R8, R14 ;  /* 0x0000000e00087245 */ /* 0x000fe40000201000 */
[----:B------:R-:W0:Y:S01]  /*0e80*/  LDC R24, c[0x0][0x658] ;  /* 0x00019600ff187b82 */ /* 0x000e220000000800 */
[----:B-1----:R-:W-:Y:S01]  /*0e90*/  ISETP.NE.U32.AND P0, PT, R26, RZ, PT ;  /* 0x000000ff1a00720c */ /* 0x002fe20003f05070 */
[----:B---3--:R-:W-:Y:S02]  /*0ea0*/  IMAD.MOV R10, RZ, RZ, -R2 ;  /* 0x000000ffff0a7224 */ /* 0x008fe400078e0a02 */
[----:B------:R-:W-:Y:S01]  /*0eb0*/  FMUL R8, R8, UR4 ;  /* 0x0000000408087c20 */ /* 0x000fe20008400000 */
[----:B------:R-:W-:Y:S02]  /*0ec0*/  SHF.R.U32.HI R9, RZ, R12, R9 ;  /* 0x0000000cff097219 */ /* 0x000fe40000011609 */
[----:B------:R-:W-:Y:S01]  /*0ed0*/  ISETP.NE.AND.EX P0, PT, R27, RZ, PT, P0 ;  /* 0x000000ff1b00720c */ /* 0x000fe20003f05300 */
[----:B------:R1:W3:Y:S01]  /*0ee0*/  F2I.U32.TRUNC.NTZ R15, R8 ;  /* 0x00000008000f7305 */ /* 0x0002e2000020f000 */
[----:B------:R-:W1:Y:S01]  /*0ef0*/  LDC R19, c[0x0][0x148] ;  /* 0x00005200ff137b82 */ /* 0x000e620000000800 */
[----:B--2---:R-:W-:-:S07]  /*0f00*/  IMAD R2, R7, R10, R6 ;  /* 0x0000000a07027224 */ /* 0x004fce00078e0206 */
[----:B------:R-:W2:Y:S01]  /*0f10*/  LDC R25, c[0x0][0x600] ;  /* 0x00018000ff197b82 */ /* 0x000ea20000000800 */
[-CC-:B----4-:R-:W-:Y:S02]  /*0f20*/  SHF.R.U64 R32, R20, R22.reuse, R9.reuse ;  /* 0x0000001614207219 */ /* 0x190fe40000001209 */
[----:B------:R-:W-:Y:S01]  /*0f30*/  SHF.R.U32.HI R7, RZ, R22, R9 ;  /* 0x00000016ff077219 */ /* 0x000fe20000011609 */
[----:B------:R-:W-:-:S04]  /*0f40*/  IMAD.MOV.U32 R9, RZ, RZ, 0x1 ;  /* 0x00000001ff097424 */ /* 0x000fc800078e00ff */
[----:B------:R-:W4:Y:S01]  /*0f50*/  LDC R28, c[0x0][0x648] ;  /* 0x00019200ff1c7b82 */ /* 0x000f220000000800 */
[-C--:B0-----:R-:W-:Y:S02]  /*0f60*/  SHF.L.U32 R6, R11, R24.reuse, RZ ;  /* 0x000000180b067219 */ /* 0x081fe400000006ff */
[--C-:B------:R-:W-:Y:S02]  /*0f70*/  SHF.R.U64 R22, R32, R24, R7.reuse ;  /* 0x0000001820167219 */ /* 0x100fe40000001207 */
[----:B------:R-:W-:Y:S02]  /*0f80*/  LOP3.LUT R13, RZ, R6, RZ, 0x33, !PT ;  /* 0x00000006ff0d7212 */ /* 0x000fe400078e33ff */
[-C--:B------:R-:W-:Y:S01]  /*0f90*/  SHF.R.U32.HI R7, RZ, R24.reuse, R7 ;  /* 0x00000018ff077219 */ /* 0x080fe20000011607 */
[----:B------:R-:W0:Y:S01]  /*0fa0*/  LDC R29, c[0x0][0x638] ;  /* 0x00018e00ff1d7b82 */ /* 0x000e220000000800 */
[----:B------:R-:W-:Y:S01]  /*0fb0*/  SHF.L.U32 R12, R9, R24, RZ ;  /* 0x00000018090c7219 */ /* 0x000fe200000006ff */
[----:B------:R-:W-:-:S06]  /*0fc0*/  IMAD.MOV.U32 R6, RZ, RZ, R22 ;  /* 0x000000ffff067224 */ /* 0x000fcc00078e0016 */
[----:B------:R-:W0:Y:S01]  /*0fd0*/  LDC R30, c[0x0][0x610] ;  /* 0x00018400ff1e7b82 */ /* 0x000e220000000800 */
[----:B-1-3--:R-:W-:Y:S05]  /*0fe0*/  @!P0 BRA `(.L_x_12) ;  /* 0x0000000000288947 */ /* 0x00afea0003800000 */
[----:B------:R-:W1:Y:S02]  /*0ff0*/  LDC R11, c[0x0][0x64c] ;  /* 0x00019300ff0b7b82 */ /* 0x000e640000000800 */
[----:B-1----:R-:W-:-:S05]  /*1000*/  IADD3 R11, P0, R22, R11, RZ ;  /* 0x0000000b160b7210 */ /* 0x002fca0007f1e0ff */
        /* <DEDUP_REMOVED lines=8> */
.L_x_12:
[----:B----4-:R-:W-:Y:S01]  /*1090*/  SHF.R.U64 R6, R6, R28, R7 ;  /* 0x0000001c06067219 */ /* 0x010fe20000001207 */
[----:B--2---:R-:W-:Y:S01]  /*10a0*/  VIADD R7, R25, 0xffffffff ;  /* 0xffffffff19077836 */ /* 0x004fe20000000000 */
[----:B------:R-:W-:Y:S01]  /*10b0*/  LOP3.LUT R13, R32, R13, RZ, 0xc0, !PT ;  /* 0x0000000d200d7212 */ /* 0x000fe200078ec0ff */
[----:B------:R-:W-:Y:S02]  /*10c0*/  IMAD.MOV R15, RZ, RZ, -R15 ;  /* 0x000000ffff0f7224 */ /* 0x000fe400078e0a0f */
[----:B------:R-:W-:Y:S01]  /*10d0*/  IMAD.MOV R8, RZ, RZ, -R6 ;  /* 0x000000ffff087224 */ /* 0x000fe200078e0a06 */
[----:B------:R-:W-:Y:S01]  /*10e0*/  LOP3.LUT R7, R20, R7, RZ, 0xc0, !PT ;  /* 0x0000000714077212 */ /* 0x000fe200078ec0ff */
[----:B------:R-:W-:Y:S02]  /*10f0*/  IMAD R13, R12, R6, R13 ;  /* 0x000000060c0d7224 */ /* 0x000fe400078e020d */
[----:B------:R-:W-:Y:S02]  /*1100*/  @P1 IMAD R2, R19, R15, R14 ;  /* 0x0000000f13021224 */ /* 0x000fe400078e020e */
[----:B0-----:R-:W-:-:S02]  /*1110*/  IMAD R6, R8, R29, R22 ;  /* 0x0000001d08067224 */ /* 0x001fc400078e0216 */
[----:B------:R-:W-:Y:S02]  /*1120*/  IMAD R2, R13, R30, R2 ;  /* 0x0000001e0d027224 */ /* 0x000fe400078e0202 */
[----:B------:R-:W-:Y:S02]  /*1130*/  IMAD R19, R6, R25, R7 ;  /* 0x0000001906137224 */ /* 0x000fe400078e0207 */
[----:B------:R-:W-:-:S03]  /*1140*/  IMAD.MOV.U32 R8, RZ, RZ, 0x1 ;  /* 0x00000001ff087424 */ /* 0x000fc600078e00ff */
[----:B------:R-:W-:Y:S02]  /*1150*/  SEL R22, R19, R2, !P1 ;  /* 0x0000000213167207 */ /* 0x000fe40004800000 */
[----:B------:R-:W-:Y:S01]  /*1160*/  SEL R19, R2, R19, !P1 ;  /* 0x0000001302137207 */ /* 0x000fe20004800000 */
[----:B------:R-:W-:-:S07]  /*1170*/  IMAD.MOV.U32 R2, RZ, RZ, R31 ;  /* 0x000000ffff027224 */ /* 0x000fce00078e001f */
.L_x_10:
[----:B------:R-:W-:Y:S05]  /*1180*/  @!P2 BRA `(.L_x_13) ;  /* 0x000000780078a947 */ /* 0x000fea0003800000 */
[----:B------:R-:W-:-:S13]  /*1190*/  ISETP.GT.U32.AND P0, PT, R33, 0x1, PT ;  /* 0x000000012100780c */ /* 0x000fda0003f04070 */
[----:B------:R-:W-:Y:S05]  /*11a0*/  @P0 EXIT ;  /* 0x000000000000094d */ /* 0x000fea0003800000 */
.L_x_14:
[----:B------:R-:W-:-:S08]  /*11b0*/  NOP ;  /* 0x0000000000007918 */ /* 0x000fd00000000000 */
[----:B------:R-:W1:Y:S02]  /*11c0*/  USETMAXREG.TRY_ALLOC.CTAPOOL UP0, 0xe8 ;  /* 0x000000e8000079c8 */ /* 0x000e640008000600 */
[----:B-1----:R-:W-:-:S13]  /*11d0*/  PLOP3.LUT P0, PT, PT, PT, UP0, 0x80, 0x0 ;  /* 0x000000000000781c */ /* 0x002fda0003f0f008 */
[----:B------:R-:W-:Y:S05]  /*11e0*/  @!P0 BRA `(.L_x_14) ;  /* 0xfffffffc00f08947 */ /* 0x000fea000383ffff */
[----:B------:R-:W-:-:S13]  /*11f0*/  LOP3.LUT P0, RZ, R8, 0xff, RZ, 0xc0, !PT ;  /* 0x000000ff08ff7812 */ /* 0x000fda000780c0ff */
[----:B------:R-:W-:Y:S05]  /*1200*/  @!P0 EXIT ;  /* 0x000000000000894d */ /* 0x000fea0003800000 */
[----:B------:R-:W1:Y:S01]  /*1210*/  S2UR UR4, SR_CgaCtaId ;  /* 0x00000000000479c3 */ /* 0x000e620000008800 */
[----:B------:R-:W-:Y:S01]  /*1220*/  VIADD R6, R5, 0xffffffff ;  /* 0xffffffff05067836 */ /* 0x000fe20000000000 */
[----:B------:R-:W-:Y:S01]  /*1230*/  SHF.R.S32.HI R0, RZ, 0x1f, R3 ;  /* 0x0000001fff007819 */ /* 0x000fe20000011403 */
[----:B------:R-:W-:Y:S01]  /*1240*/  UMOV UR41, 0x400 ;  /* 0x0000040000297882 */ /* 0x000fe20000000000 */
[----:B------:R-:W-:Y:S01]  /*1250*/  UISETP.LT.AND UP0, UPT, UR40, 0x1, UPT ;  /* 0x000000012800788c */ /* 0x000fe2000bf01270 */
[----:B------:R-:W-:Y:S01]  /*1260*/  LOP3.LUT R170, R16, 0x1, RZ, 0xfc, !PT ;  /* 0x0000000110aa7812 */ /* 0x000fe200078efcff */
[----:B------:R-:W-:Y:S01]  /*1270*/  USHF.L.U32 UR44, UR40, 0x1, URZ ;  /* 0x00000001282c7899 */ /* 0x000fe2000800063f */
[----:B------:R-:W-:Y:S01]  /*1280*/  R2UR UR42, R6 ;  /* 0x00000000062a72ca */ /* 0x000fe200000e0000 */
[----:B------:R-:W-:Y:S01]  /*1290*/  USEL UR43, UR40, 0x1, UP0 ;  /* 0x00000001282b7887 */ /* 0x000fe20008000000 */
[CC--:B------:R-:W-:Y:S02]  /*12a0*/  LEA.HI R4, R0.reuse, R3.reuse, RZ, 0x2 ;  /* 0x0000000300047211 */ /* 0x0c0fe400078f10ff */
[----:B------:R-:W-:Y:S01]  /*12b0*/  LEA.HI R0, R0, R3, RZ, 0x5 ;  /* 0x0000000300007211 */ /* 0x000fe200078f28ff */
[----:B------:R-:W-:Y:S01]  /*12c0*/  UIADD3 UR43, -UR43, UR40, URZ ;  /* 0x000000282b2b7290 */ /* 0x000fe2000fffe13f */
[----:B------:R-:W-:-:S02]  /*12d0*/  SHF.R.S32.HI R154, RZ, 0x2, R4 ;  /* 0x00000002ff9a7819 */ /* 0x000fc40000011404 */
[----:B------:R-:W-:Y:S02]  /*12e0*/  SHF.R.S32.HI R5, RZ, 0x1f, R4 ;  /* 0x0000001fff057819 */ /* 0x000fe40000011404 */
[----:B------:R-:W-:Y:S02]  /*12f0*/  LOP3.LUT R156, R4, 0xfffffffc, RZ, 0xc0, !PT ;  /* 0xfffffffc049c7812 */ /* 0x000fe400078ec0ff */
[----:B------:R-:W-:Y:S01]  /*1300*/  LEA.HI R5, R5, R154, RZ, 0x3 ;  /* 0x0000009a05057211 */ /* 0x000fe200078f18ff */
[----:B------:R-:W-:Y:S01]  /*1310*/  USHF.L.U32 UR42, UR42, 0x3, URZ ;  /* 0x000000032a2a7899 */ /* 0x000fe2000800063f */
[----:B------:R-:W-:Y:S01]  /*1320*/  ISETP.NE.AND P0, PT, R6, RZ, PT ;  /* 0x000000ff0600720c */ /* 0x000fe20003f05270 */
[----:B------:R-:W-:Y:S01]  /*1330*/  IMAD.IADD R156, R3, 0x1, -R156 ;  /* 0x00000001039c7824 */ /* 0x000fe200078e0a9c */
[----:B------:R-:W-:Y:S01]  /*1340*/  LOP3.LUT R5, R5, 0xfffffff8, RZ, 0xc0, !PT ;  /* 0xfffffff805057812 */ /* 0x000fe200078ec0ff */
[----:B-1----:R-:W-:Y:S01]  /*1350*/  ULEA UR41, UR4, UR41, 0x18 ;  /* 0x0000002904297291 */ /* 0x002fe2000f8ec03f */
[----:B------:R-:W-:Y:S01]  /*1360*/  SEL R171, RZ, 0x1, P0 ;  /* 0x00000001ffab7807 */ /* 0x000fe20000000000 */
[----:B------:R-:W-:Y:S01]  /*1370*/  IMAD.U32 R158, RZ, RZ, UR42 ;  /* 0x0000002aff9e7e24 */ /* 0x000fe2000f8e00ff */
[----:B------:R-:W-:Y:S01]  /*1380*/  ULDC UR4, c[0x0][0x284] ;  /* 0x0000a10000047ab9 */ /* 0x000fe20000000800 */
[----:B------:R-:W-:Y:S01]  /*1390*/  IMAD.IADD R154, R154, 0x1, -R5 ;  /* 0x000000019a9a7824 */ /* 0x000fe200078e0a05 */
[----:B------:R-:W-:Y:S01]  /*13a0*/  UIADD3 UR45, UR41, 0x60, URZ ;  /* 0x00000060292d7890 */ /* 0x000fe2000fffe03f */
[----:B------:R-:W-:-:S02]  /*13b0*/  SHF.R.S32.HI R5, RZ, 0x5, R0 ;  /* 0x00000005ff057819 */ /* 0x000fc40000011400 */
[C---:B------:R-:W-:Y:S02]  /*13c0*/  LOP3.LUT R160, R158.reuse, 0x8, RZ, 0xc0, !PT ;  /* 0x000000089ea07812 */ /* 0x040fe400078ec0ff */
[--C-:B------:R-:W-:Y:S01]  /*13d0*/  SHF.R.S32.HI R155, RZ, 0x1f, R154.reuse ;  /* 0x0000001fff9b7819 */ /* 0x100fe2000001149a */
[C-C-:B------:R-:W-:Y:S01]  /*13e0*/  IMAD R161, R5.reuse, -0x10, -R154.reuse ;  /* 0xfffffff005a17824 */ /* 0x140fe200078e0a9a */
[----:B------:R-:W-:Y:S01]  /*13f0*/  LOP3.LUT R158, R158, 0x8, RZ, 0xc, !PT ;  /* 0x000000089e9e7812 */ /* 0x000fe200078e0cff */
[----:B------:R-:W-:Y:S01]  /*1400*/  IMAD.U32 R157, RZ, RZ, UR45 ;  /* 0x0000002dff9d7e24 */ /* 0x000fe2000f8e00ff */
[----:B------:R-:W-:Y:S01]  /*1410*/  LOP3.LUT R160, R160, 0x18, RZ, 0x3c, !PT ;  /* 0x00000018a0a07812 */ /* 0x000fe200078e3cff */
[----:B------:R-:W-:-:S04]  /*1420*/  IMAD.WIDE R154, R5, 0x10, R154 ;  /* 0x00000010059a7825 */ /* 0x000fc800078e029a */
[----:B------:R-:W-:Y:S02]  /*1430*/  VIADD R159, R157, UR42 ;  /* 0x0000002a9d9f7c36 */ /* 0x000fe40008000000 */
[----:B------:R-:W-:-:S07]  /*1440*/  VIADD R161, R161, UR4 ;  /* 0x00000004a1a17c36 */ /* 0x000fce0008000000 */
.L_x_290:
[----:B------:R-:W-:Y:S01]  /*1450*/  SHF.L.U32 R0, R171, 0x1f, RZ ;  /* 0x0000001fab007819 */ /* 0x000fe200000006ff */
[----:B------:R-:W-:Y:S02]  /*1460*/  ULDC UR4, c[0x0][0x28c] ;  /* 0x0000a30000047ab9 */ /* 0x000fe40000000800 */
[----:B------:R-:W-:Y:S01]  /*1470*/  ISETP.LT.AND P1, PT, RZ, UR4, PT ;  /* 0x00000004ff007c0c */ /* 0x000fe2000bf21270 */
[----:B------:R-:W1:Y:S02]  /*1480*/  SYNCS.PHASECHK.TRANS64.TRYWAIT P0, [R157+UR42], R0 ;  /* 0x000000009d0075a7 */ /* 0x000e64000800016a */
[----:B-1-34-:R-:W-:Y:S10]  /*1490*/  @!P0 BRA `(.L_x_15) ;  /* 0x0000008400d08947 */ /* 0x01aff40003800000 */
.L_x_313:
[----:B------:R-:W-:Y:S05]  /*14a0*/  @P1 BRA `(.L_x_16) ;  /* 0x0000000000401947 */ /* 0x000fea0003800000 */
[----:B-1----:R-:W-:Y:S01]  /*14b0*/  MOV R0, 0x0 ;  /* 0x0000000000007802 */ /* 0x002fe20000000f00 */
[----:B------:R-:W-:Y:S01]  /*14c0*/  ULDC.64 UR4, c[0x4][0x68] ;  /* 0x01001a0000047ab9 */ /* 0x000fe20000000a00 */
[----:B------:R-:W-:Y:S01]  /*14d0*/  ULDC.64 UR6, c[0x4][0x8] ;  /* 0x0100020000067ab9 */ /* 0x000fe20000000a00 */
[----:B------:R-:W-:Y:S01]  /*14e0*/  IMAD.U32 R4, RZ, RZ, UR4 ;  /* 0x00000004ff047e24 */ /* 0x000fe2000f8e00ff */
[----:B------:R1:W2:Y:S01]  /*14f0*/  LDC.64 R14, c[0x4][R0] ;  /* 0x01000000000e7b82 */ /* 0x0002a20000000a00 */
[----:B------:R-:W-:Y:S01]  /*1500*/  IMAD.U32 R5, RZ, RZ, UR5 ;  /* 0x00000005ff057e24 */ /* 0x000fe2000f8e00ff */
[----:B------:R-:W-:Y:S01]  /*1510*/  ULDC.64 UR4, c[0x4][0x70] ;  /* 0x01001c0000047ab9 */ /* 0x000fe20000000a00 */
[----:B------:R-:W-:Y:S02]  /*1520*/  IMAD.U32 R10, RZ, RZ, UR6 ;  /* 0x00000006ff0a7e24 */ /* 0x000fe4000f8e00ff */
[----:B------:R-:W-:Y:S02]  /*1530*/  IMAD.U32 R6, RZ, RZ, UR4 ;  /* 0x00000004ff067e24 */ /* 0x000fe4000f8e00ff */
[----:B------:R-:W-:-:S02]  /*1540*/  IMAD.U32 R7, RZ, RZ, UR5 ;  /* 0x00000005ff077e24 */ /* 0x000fc4000f8e00ff */
[----:B------:R-:W-:Y:S02]  /*1550*/  IMAD.U32 R11, RZ, RZ, UR7 ;  /* 0x00000007ff0b7e24 */ /* 0x000fe4000f8e00ff */
[----:B------:R-:W-:Y:S02]  /*1560*/  IMAD.MOV.U32 R8, RZ, RZ, 0x1e1 ;  /* 0x000001e1ff087424 */ /* 0x000fe400078e00ff */
[----:B0-----:R-:W-:Y:S02]  /*1570*/  IMAD.MOV.U32 R12, RZ, RZ, 0x1 ;  /* 0x00000001ff0c7424 */ /* 0x001fe400078e00ff */
[----:B-1----:R-:W-:-:S07]  /*1580*/  IMAD.MOV.U32 R13, RZ, RZ, RZ ;  /* 0x000000ffff0d7224 */ /* 0x002fce00078e00ff */
[----:B------:R-:W-:-:S07]  /*1590*/  LEPC R20, `(.L_x_16) ;  /* 0x000000001014794e */ /* 0x000fce0000000000 */
[----:B--2--5:R-:W-:Y:S05]  /*15a0*/  CALL.ABS.NOINC R14 ;  /* 0x000000000e007343 */ /* 0x024fea0003c00000 */
.L_x_16:
[----:B------:R-:W-:-:S13]  /*15b0*/  ISETP.NE.AND P0, PT, R170, 0x3, PT ;  /* 0x00000003aa00780c */ /* 0x000fda0003f05270 */
[----:B------:R-:W-:Y:S05]  /*15c0*/  @!P0 BRA `(.L_x_17) ;  /* 0x0000000000048947 */ /* 0x000fea0003800000 */
[----:B------:R-:W-:Y:S01]  /*15d0*/  BPT.TRAP 0x1 ;  /* 0x000000040000795c */ /* 0x000fe20000300000 */
.L_x_17:
[----:B------:R-:W-:Y:S02]  /*15e0*/  IMAD.U32 R3, RZ, RZ, UR38 ;  /* 0x00000026ff037e24 */ /* 0x000fe4000f8e00ff */
[----:B-1----:R-:W-:-:S03]  /*15f0*/  IMAD.U32 R0, RZ, RZ, UR39 ;  /* 0x00000027ff007e24 */ /* 0x002fc6000f8e00ff */
[----:B------:R-:W-:Y:S02]  /*1600*/  LEA R3, R3, UR41, 0x3 ;  /* 0x0000002903037c11 */ /* 0x000fe4000f8e18ff */
[----:B------:R-:W-:-:S04]  /*1610*/  SHF.L.U32 R0, R0, 0x1f, RZ ;  /* 0x0000001f00007819 */ /* 0x000fc800000006ff */
[----:B------:R1:W2:Y:S01]  /*1620*/  SYNCS.PHASECHK.TRANS64.TRYWAIT P1, [R3+URZ], R0 ;  /* 0x00000000030075a7 */ /* 0x0002a2000802017f */
[----:B------:R-:W-:Y:S05]  /*1630*/  @!P0 BRA `(.L_x_18) ;  /* 0x0000000000048947 */ /* 0x000fea0003800000 */
[----:B------:R-:W-:Y:S01]  /*1640*/  BPT.TRAP 0x1 ;  /* 0x000000040000795c */ /* 0x000fe20000300000 */
.L_x_18:
[----:B------:R-:W-:-:S05]  /*1650*/  IMAD.U32 R4, RZ, RZ, UR43 ;  /* 0x0000002bff047e24 */ /* 0x000fca000f8e00ff */
[----:B------:R-:W-:Y:S01]  /*1660*/  ISETP.GE.AND P2, PT, R4, 0x1, PT ;  /* 0x000000010400780c */ /* 0x000fe20003f46270 */
[----:B--2---:R-:W-:-:S12]  /*1670*/  @P1 BRA `(.L_x_19) ;  /* 0x0000000000081947 */ /* 0x004fd80003800000 */
[----:B------:R-:W2:Y:S02]  /*1680*/  SYNCS.PHASECHK.TRANS64.TRYWAIT P1, [R3+URZ], R0 ;  /* 0x00000000030075a7 */ /* 0x000ea4000802017f */
[----:B--2---:R-:W-:Y:S05]  /*1690*/  @!P1 BRA `(.L_x_20) ;  /* 0x0000008400649947 */ /* 0x004fea0003800000 */
.L_x_19:
[----:B------:R-:W-:Y:S05]  /*16a0*/  WARPSYNC.ALL ;  /* 0x0000000000007948 */ /* 0x000fea0003800000 */
[----:B------:R-:W-:Y:S01]  /*16b0*/  UIADD3 UR4, UR41, 0x180, URZ ;  /* 0x0000018029047890 */ /* 0x000fe2000fffe03f */
[----:B------:R-:W-:Y:S01]  /*16c0*/  WARPGROUP.ARRIVE ;  /* 0x00000000000079c5 */ /* 0x000fe20000000000 */
[----:B------:R-:W-:Y:S02]  /*16d0*/  UIADD3 UR5, UR41, 0xa180, URZ ;  /* 0x0000a18029057890 */ /* 0x000fe4000fffe03f */
[----:B------:R-:W-:Y:S02]  /*16e0*/  USHF.R.U32.HI UR4, URZ, 0x4, UR4 ;  /* 0x000000043f047899 */ /* 0x000fe40008011604 */
[----:B------:R-:W-:-:S02]  /*16f0*/  USHF.R.U32.HI UR5, URZ, 0x4, UR5 ;  /* 0x000000043f057899 */ /* 0x000fc40008011605 */
[----:B------:R-:W-:Y:S02]  /*1700*/  ULOP3.LUT UR4, UR4, 0x3fff, URZ, 0xc0, !UPT ;  /* 0x00003fff04047892 */ /* 0x000fe4000f8ec03f */
[----:B------:R-:W-:Y:S02]  /*1710*/  ULOP3.LUT UR5, UR5, 0x3fff, URZ, 0xc0, !UPT ;  /* 0x00003fff05057892 */ /* 0x000fe4000f8ec03f */
[----:B------:R-:W-:Y:S02]  /*1720*/  ULOP3.LUT UR8, UR4, 0x10000, URZ, 0xfc, !UPT ;  /* 0x0001000004087892 */ /* 0x000fe4000f8efc3f */
[----:B------:R-:W-:Y:S02]  /*1730*/  ULOP3.LUT UR9, UR5, 0x10000, URZ, 0xfc, !UPT ;  /* 0x0001000005097892 */ /* 0x000fe4000f8efc3f */
[----:B------:R-:W-:Y:S02]  /*1740*/  ULEA UR10, UR38, UR8, 0x9 ;  /* 0x00000008260a7291 */ /* 0x000fe4000f8e483f */
[----:B------:R-:W-:Y:S01]  /*1750*/  ULEA UR11, UR38, UR9, 0xb ;  /* 0x00000009260b7291 */ /* 0x000fe2000f8e583f */
[----:B------:R-:W-:Y:S01]  /*1760*/  UMOV UR5, 0x40000040 ;  /* 0x4000004000057882 */ /* 0x000fe20000000000 */
[----:B------:R-:W-:-:S03]  /*1770*/  UMOV UR7, 0x40000040 ;  /* 0x4000004000077882 */ /* 0x000fc60000000000 */
[----:B------:R-:W-:Y:S02]  /*1780*/  UMOV UR4, UR10 ;  /* 0x0000000a00047c82 */ /* 0x000fe40008000000 */
[----:B------:R-:W-:Y:S02]  /*1790*/  UMOV UR6, UR11 ;  /* 0x0000000b00067c82 */ /* 0x000fe40008000000 */
[----:B------:R-:W-:Y:S01]  /*17a0*/  HGMMA.64x256x8.F32.TF32 R24, gdesc[UR4], RZ, !UPT, gsb0 ;  /* 0x07e00000041879f0 */ /* 0x000fe2000c0028ff */
[----:B------:R-:W-:Y:S02]  /*17b0*/  UIADD3 UR4, UR10, 0x2, URZ ;  /* 0x000000020a047890 */ /* 0x000fe4000fffe03f */
[----:B------:R-:W-:Y:S01]  /*17c0*/  UIADD3 UR6, UR11, 0x2, URZ ;  /* 0x000000020b067890 */ /* 0x000fe2000fffe03f */
[----:B------:R-:W-:Y:S01]  /*17d0*/  UMOV UR5, 0x40000040 ;  /* 0x4000004000057882 */ /* 0x000fe20000000000 */
[----:B------:R-:W-:Y:S01]  /*17e0*/  UMOV UR7, 0x40000040 ;  /* 0x4000004000077882 */ /* 0x000fe20000000000 */
[----:B------:R-:W-:-:S02]  /*17f0*/  WARPGROUP.DEPBAR.LE gsb0, 0x0 ;  /* 0x00008000000079c5 */ /* 0x000fc40000010000 */
[----:B------:R-:W-:-:S15]  /*1800*/  WARPGROUP.ARRIVE ;  /* 0x00000000000079c5 */ /* 0x000fde0000000000 */
[----:B------:R-:W-:-:S05]  /*1810*/  NOP ;  /* 0x0000000000007918 */ /* 0x000fca0000000000 */
[----:B------:R-:W-:Y:S01]  /*1820*/  HGMMA.64x256x8.F32.TF32 R24, gdesc[UR4], R24, gsb0 ;  /* 0x07e00000041879f0 */ /* 0x000fe20008002818 */
[----:B------:R-:W-:Y:S02]  /*1830*/  UIADD3 UR4, UR10, 0x4, URZ ;  /* 0x000000040a047890 */ /* 0x000fe4000fffe03f */
[----:B------:R-:W-:Y:S01]  /*1840*/  UIADD3 UR6, UR11, 0x4, URZ ;  /* 0x000000040b067890 */ /* 0x000fe2000fffe03f */
[----:B------:R-:W-:Y:S01]  /*1850*/  UMOV UR5, 0x40000040 ;  /* 0x4000004000057882 */ /* 0x000fe20000000000 */
[----:B------:R-:W-:Y:S01]  /*1860*/  UMOV UR7, 0x40000040 ;  /* 0x4000004000077882 */ /* 0x000fe20000000000 */
[----:B------:R-:W-:Y:S02]  /*1870*/  WARPGROUP.DEPBAR.LE gsb0, 0x0 ;  /* 0x00008000000079c5 */ /* 0x000fe40000010000 */
        /* <DEDUP_REMOVED lines=10> */
[----:B------:R-:W-:Y:S03]  /*1920*/  HGMMA.64x256x8.F32.TF32 R24, gdesc[UR4], R24, gsb0 ;  /* 0x07e00000041879f0 */ /* 0x000fe60008002818 */
[----:B------:R-:W-:Y:S02]  /*1930*/  WARPGROUP.DEPBAR.LE gsb0, 0x0 ;  /* 0x00008000000079c5 */ /* 0x000fe40000010000 */
[----:B------:R-:W-:Y:S05]  /*1940*/  @!P2 BRA `(.L_x_21) ;  /* 0x00000004001ca947 */ /* 0x000fea0003800000 */
[----:B------:R-:W-:Y:S01]  /*1950*/  UIADD3 UR4, UR38, 0x1, URZ ;  /* 0x0000000126047890 */ /* 0x000fe2000fffe03f */
[----:B-12---:R-:W-:Y:S01]  /*1960*/  IMAD.U32 R0, RZ, RZ, UR43 ;  /* 0x0000002bff007e24 */ /* 0x006fe2000f8e00ff */
[----:B------:R-:W-:Y:S02]  /*1970*/  UMOV UR11, UR38 ;  /* 0x00000026000b7c82 */ /* 0x000fe40008000000 */
[----:B------:R-:W-:-:S04]  /*1980*/  UISETP.NE.AND UP0, UPT, UR4, 0x5, UPT ;  /* 0x000000050400788c */ /* 0x000fc8000bf05270 */
[----:B------:R-:W-:Y:S02]  /*1990*/  USEL UR5, URZ, 0x1, UP0 ;  /* 0x000000013f057887 */ /* 0x000fe40008000000 */
[----:B------:R-:W-:Y:S02]  /*19a0*/  USEL UR10, UR4, URZ, UP0 ;  /* 0x0000003f040a7287 */ /* 0x000fe40008000000 */
[----:B------:R-:W-:-:S06]  /*19b0*/  ULOP3.LUT UR5, UR39, UR5, URZ, 0x3c, !UPT ;  /* 0x0000000527057292 */ /* 0x000fcc000f8e3c3f */
[----:B------:R-:W-:-:S07]  /*19c0*/  IMAD.U32 R5, RZ, RZ, UR5 ;  /* 0x00000005ff057e24 */ /* 0x000fce000f8e00ff */
.L_x_28:
[----:B-12---:R-:W-:Y:S05]  /*19d0*/  @!P0 BRA `(.L_x_22) ;  /* 0x0000000000048947 */ /* 0x006fea0003800000 */
[----:B------:R-:W-:Y:S01]  /*19e0*/  BPT.TRAP 0x1 ;  /* 0x000000040000795c */ /* 0x000fe20000300000 */
.L_x_22:
[----:B------:R-:W-:Y:S01]  /*19f0*/  ULEA UR4, UR10, UR41, 0x3 ;  /* 0x000000290a047291 */ /* 0x000fe2000f8e183f */
[----:B------:R-:W-:-:S08]  /*1a00*/  SHF.L.U32 R3, R5, 0x1f, RZ ;  /* 0x0000001f05037819 */ /* 0x000fd000000006ff */
[----:B------:R1:W2:Y:S01]  /*1a10*/  SYNCS.PHASECHK.TRANS64.TRYWAIT P1, [UR4], R3 ;  /* 0x00000003ff0075a7 */ /* 0x0002a20008020144 */
[----:B------:R-:W-:Y:S05]  /*1a20*/  @!P0 BRA `(.L_x_23) ;  /* 0x0000000000048947 */ /* 0x000fea0003800000 */
[----:B------:R-:W-:Y:S01]  /*1a30*/  BPT.TRAP 0x1 ;  /* 0x000000040000795c */ /* 0x000fe20000300000 */
.L_x_23:
[----:B--2---:R-:W-:Y:S05]  /*1a40*/  @P1 BRA `(.L_x_24) ;  /* 0x0000000000081947 */ /* 0x004fea0003800000 */
[----:B------:R-:W2:Y:S02]  /*1a50*/  SYNCS.PHASECHK.TRANS64.TRYWAIT P1, [UR4], R3 ;  /* 0x00000003ff0075a7 */ /* 0x000ea40008020144 */
[----:B--2---:R-:W-:Y:S05]  /*1a60*/  @!P1 BRA `(.L_x_25) ;  /* 0x0000008000849947 */ /* 0x004fea0003800000 */
.L_x_24:
[----:B------:R-:W-:Y:S01]  /*1a70*/  ULEA UR12, UR10, UR8, 0x9 ;  /* 0x000000080a0c7291 */ /* 0x000fe2000f8e483f */
[----:B------:R-:W-:Y:S01]  /*1a80*/  WARPGROUP.ARRIVE ;  /* 0x00000000000079c5 */ /* 0x000fe20000000000 */
[----:B------:R-:W-:Y:S01]  /*1a90*/  ULEA UR13, UR10, UR9, 0xb ;  /* 0x000000090a0d7291 */ /* 0x000fe2000f8e583f */
[----:B------:R-:W-:Y:S01]  /*1aa0*/  UMOV UR5, 0x40000040 ;  /* 0x4000004000057882 */ /* 0x000fe20000000000 */
[----:B------:R-:W-:-:S03]  /*1ab0*/  UMOV UR7, 0x40000040 ;  /* 0x4000004000077882 */ /* 0x000fc60000000000 */
[----:B------:R-:W-:Y:S02]  /*1ac0*/  UMOV UR4, UR12 ;  /* 0x0000000c00047c82 */ /* 0x000fe40008000000 */
[----:B------:R-:W-:Y:S02]  /*1ad0*/  UMOV UR6, UR13 ;  /* 0x0000000d00067c82 */ /* 0x000fe40008000000 */
[----:B------:R-:W-:Y:S01]  /*1ae0*/  HGMMA.64x256x8.F32.TF32 R24, gdesc[UR4], R24, gsb0 ;  /* 0x07e00000041879f0 */ /* 0x000fe20008002818 */
        /* <DEDUP_REMOVED lines=26> */
[----:B------:R-:W-:Y:S01]  /*1c90*/  BPT.TRAP 0x1 ;  /* 0x000000040000795c */ /* 0x000fe20000300000 */
.L_x_26:
[----:B------:R-:W-:Y:S01]  /*1ca0*/  ULEA UR4, UR11, UR41, 0x3 ;  /* 0x000000290b047291 */ /* 0x000fe2000f8e183f */
[----:B------:R-:W-:-:S03]  /*1cb0*/  ISETP.GT.U32.AND P1, PT, R16, 0x1, PT ;  /* 0x000000011000780c */ /* 0x000fc60003f24070 */
[----:B------:R-:W-:-:S04]  /*1cc0*/  UIADD3 UR4, UR4, 0x28, URZ ;  /* 0x0000002804047890 */ /* 0x000fc8000fffe03f */
[----:B------:R-:W-:-:S09]  /*1cd0*/  UPRMT UR4, URZ, 0x654, UR4 ;  /* 0x000006543f047896 */ /* 0x000fd20008000004 */
[----:B------:R-:W-:Y:S01]  /*1ce0*/  SYNCS.ARRIVE.TRANS64.RED.A1T0 RZ, [UR4], RZ ;  /* 0x000000ffffff79a7 */ /* 0x000fe20008100404 */
[----:B------:R-:W-:Y:S05]  /*1cf0*/  @P1 BRA `(.L_x_27) ;  /* 0x0000000000041947 */ /* 0x000fea0003800000 */
[----:B------:R-:W-:Y:S01]  /*1d00*/  BPT.TRAP 0x1 ;  /* 0x000000040000795c */ /* 0x000fe20000300000 */
.L_x_27:
[----:B------:R-:W-:Y:S01]  /*1d10*/  UIADD3 UR10, UR10, 0x1, URZ ;  /* 0x000000010a0a7890 */ /* 0x000fe2000fffe03f */
[C---:B------:R-:W-:Y:S01]  /*1d20*/  ISETP.GT.AND P1, PT, R0.reuse, 0x1, PT ;  /* 0x000000010000780c */ /* 0x040fe20003f24270 */
[----:B------:R-:W-:Y:S01]  /*1d30*/  UIADD3 UR11, UR11, 0x1, URZ ;  /* 0x000000010b0b7890 */ /* 0x000fe2000fffe03f */
[----:B------:R-:W-:Y:S01]  /*1d40*/  VIADD R0, R0, 0xffffffff ;  /* 0xffffffff00007836 */ /* 0x000fe20000000000 */
[----:B------:R-:W-:Y:S02]  /*1d50*/  UISETP.NE.AND UP0, UPT, UR10, 0x5, UPT ;  /* 0x000000050a00788c */ /* 0x000fe4000bf05270 */
[----:B------:R-:W-:Y:S02]  /*1d60*/  UISETP.NE.AND UP1, UPT, UR11, 0x5, UPT ;  /* 0x000000050b00788c */ /* 0x000fe4000bf25270 */
[----:B------:R-:W-:Y:S02]  /*1d70*/  USEL UR4, URZ, 0x1, UP0 ;  /* 0x000000013f047887 */ /* 0x000fe40008000000 */
[----:B------:R-:W-:-:S02]  /*1d80*/  USEL UR10, UR10, URZ, UP0 ;  /* 0x0000003f0a0a7287 */ /* 0x000fc40008000000 */
[----:B------:R-:W-:Y:S02]  /*1d90*/  USEL UR11, UR11, URZ, UP1 ;  /* 0x0000003f0b0b7287 */ /* 0x000fe40008800000 */
[----:B------:R-:W-:Y:S01]  /*1da0*/  LOP3.LUT R5, R5, UR4, RZ, 0x3c, !PT ;  /* 0x0000000405057c12 */ /* 0x000fe2000f8e3cff */
[----:B------:R-:W-:Y:S09]  /*1db0*/  @P1 BRA `(.L_x_28) ;  /* 0xfffffffc00041947 */ /* 0x000ff2000383ffff */
.L_x_21:
[----:B-12---:R-:W1:Y:S01]  /*1dc0*/  LDC R0, c[0x0][0x28c] ;  /* 0x0000a300ff007b82 */ /* 0x006e620000000800 */
[----:B------:R2:W-:Y:S01]  /*1dd0*/  SYNCS.ARRIVE.TRANS64.A1T0 RZ, [R158+UR45], RZ ;  /* 0x000000ff9eff79a7 */ /* 0x0005e2000810002d */
[----:B-1----:R-:W-:-:S13]  /*1de0*/  ISETP.GE.AND P1, PT, R0, 0x1, PT ;  /* 0x000000010000780c */ /* 0x002fda0003f26270 */
[----:B--2---:R-:W-:Y:S05]  /*1df0*/  @!P1 BRA `(.L_x_29) ;  /* 0x0000000000349947 */ /* 0x004fea0003800000 */
[----:B------:R-:W-:Y:S05]  /*1e00*/  @!P0 BRA `(.L_x_30) ;  /* 0x0000000000048947 */ /* 0x000fea0003800000 */
[----:B------:R-:W-:Y:S01]  /*1e10*/  BPT.TRAP 0x1 ;  /* 0x000000040000795c */ /* 0x000fe20000300000 */
.L_x_30:
[----:B------:R-:W-:Y:S01]  /*1e20*/  UIADD3 UR6, UR43, UR38, URZ ;  /* 0x000000262b067290 */ /* 0x000fe2000fffe03f */
[----:B------:R-:W-:-:S03]  /*1e30*/  ISETP.GT.U32.AND P0, PT, R16, 0x1, PT ;  /* 0x000000011000780c */ /* 0x000fc60003f04070 */
[----:B------:R-:W-:-:S04]  /*1e40*/  UIMAD.WIDE.U32 UR4, UR6, -0x33333333, URZ ;  /* 0xcccccccd060478a5 */ /* 0x000fc8000f8e003f */
[----:B------:R-:W-:-:S04]  /*1e50*/  USHF.R.U32.HI UR4, URZ, 0x2, UR5 ;  /* 0x000000023f047899 */ /* 0x000fc80008011605 */
[----:B------:R-:W-:-:S04]  /*1e60*/  UIMAD UR6, UR4, -0x5, UR6 ;  /* 0xfffffffb040678a4 */ /* 0x000fc8000f8e0206 */
[----:B------:R-:W-:-:S04]  /*1e70*/  ULEA UR6, UR6, UR41, 0x3 ;  /* 0x0000002906067291 */ /* 0x000fc8000f8e183f */
[----:B------:R-:W-:-:S04]  /*1e80*/  UIADD3 UR6, UR6, 0x28, URZ ;  /* 0x0000002806067890 */ /* 0x000fc8000fffe03f */
[----:B------:R-:W-:-:S09]  /*1e90*/  UPRMT UR6, URZ, 0x654, UR6 ;  /* 0x000006543f067896 */ /* 0x000fd20008000006 */
[----:B------:R-:W-:Y:S01]  /*1ea0*/  SYNCS.ARRIVE.TRANS64.RED.A1T0 RZ, [UR6], RZ ;  /* 0x000000ffffff79a7 */ /* 0x000fe20008100406 */
[----:B------:R-:W-:Y:S05]  /*1eb0*/  @P0 BRA `(.L_x_29) ;  /* 0x0000000000040947 */ /* 0x000fea0003800000 */
[----:B------:R-:W-:Y:S01]  /*1ec0*/  BPT.TRAP 0x1 ;  /* 0x000000040000795c */ /* 0x000fe20000300000 */
.L_x_29:
[----:B------:R-:W-:Y:S01]  /*1ed0*/  SHF.L.U32 R0, R171, 0x1f, RZ ;  /* 0x0000001fab007819 */ /* 0x000fe200000006ff */
[----:B------:R-:W-:Y:S01]  /*1ee0*/  UIADD3 UR38, UR44, UR38, URZ ;  /* 0x000000262c267290 */ /* 0x000fe2000fffe03f */
[----:B------:R-:W1:Y:S01]  /*1ef0*/  LDC R7, c[0x0][0x288] ;  /* 0x0000a200ff077b82 */ /* 0x000e620000000800 */
[----:B------:R-:W-:Y:S01]  /*1f00*/  UISETP.GE.U32.AND UP1, UPT, UR44, 0x5, UPT ;  /* 0x000000052c00788c */ /* 0x000fe2000bf26070 */
[----:B------:R-:W-:Y:S01]  /*1f10*/  IMAD.SHL.U32 R8, R156, 0x2, RZ ;  /* 0x000000029c087824 */ /* 0x000fe200078e00ff */
[----:B------:R-:W-:Y:S02]  /*1f20*/  UISETP.GT.U32.AND UP0, UPT, UR38, 0x4, UPT ;  /* 0x000000042600788c */ /* 0x000fe4000bf04070 */
[----:B------:R-:W-:Y:S02]  /*1f30*/  UIMAD.WIDE.U32 UR4, UR38, -0x33333333, URZ ;  /* 0xcccccccd260478a5 */ /* 0x000fe4000f8e003f */
[----:B------:R-:W-:Y:S01]  /*1f40*/  UISETP.LT.U32.AND UP0, UPT, UR44, 0x5, UP0 ;  /* 0x000000052c00788c */ /* 0x000fe20008701070 */
[----:B------:R-:W2:Y:S01]  /*1f50*/  SYNCS.PHASECHK.TRANS64.TRYWAIT P0, [R157+UR42+0x10], R0 ;  /* 0x000010009d0075a7 */ /* 0x000ea2000800016a */
[----:B------:R-:W-:Y:S01]  /*1f60*/  USHF.R.U32.HI UR4, URZ, 0x2, UR5 ;  /* 0x000000023f047899 */ /* 0x000fe20008011605 */
[----:B------:R-:W-:Y:S01]  /*1f70*/  SHF.R.S32.HI R9, RZ, 0x1f, R8 ;  /* 0x0000001fff097819 */ /* 0x000fe20000011408 */
[----:B------:R-:W-:-:S02]  /*1f80*/  USEL UR6, URZ, 0x1, !UP0 ;  /* 0x000000013f067887 */ /* 0x000fc4000c000000 */
[----:B------:R-:W-:Y:S02]  /*1f90*/  UIMAD UR38, UR4, -0x5, UR38 ;  /* 0xfffffffb042678a4 */ /* 0x000fe4000f8e0226 */
[----:B------:R-:W-:-:S04]  /*1fa0*/  ULOP3.LUT UR39, UR39, UR6, URZ, 0x3c, !UPT ;  /* 0x0000000627277292 */ /* 0x000fc8000f8e3c3f */
[----:B------:R-:W-:Y:S01]  /*1fb0*/  @UP1 ULOP3.LUT UR39, UR39, 0x1, UR4, 0x78, !UPT ;  /* 0x0000000127271892 */ /* 0x000fe2000f8e7804 */
[----:B-12---:R-:W-:Y:S11]  /*1fc0*/  @!P0 BRA `(.L_x_31) ;  /* 0x0000007c00448947 */ /* 0x006ff60003800000 */
.L_x_314:
[----:B------:R-:W-:Y:S01]  /*1fd0*/  IMAD.SHL.U32 R6, R19, 0x40, RZ ;  /* 0x0000004013067824 */ /* 0x000fe200078e00ff */
[----:B------:R-:W-:Y:S01]  /*1fe0*/  ULDC UR6, c[0x0][0x284] ;  /* 0x0000a10000067ab9 */ /* 0x000fe20000000800 */
[----:B------:R-:W-:Y:S01]  /*1ff0*/  IMAD.SHL.U32 R14, R22, 0x100, RZ ;  /* 0x00000100160e7824 */ /* 0x000fe200078e00ff */
[----:B------:R-:W-:Y:S01]  /*2000*/  SHF.R.S32.HI R165, RZ, 0x1f, R2 ;  /* 0x0000001fffa57819 */ /* 0x000fe20000011402 */
[----:B------:R-:W-:Y:S01]  /*2010*/  ULDC.64 UR4, c[0x0][0x5d0] ;  /* 0x0001740000047ab9 */ /* 0x000fe20000000a00 */
[----:B------:R-:W-:Y:S01]  /*2020*/  ISETP.GE.AND P0, PT, R6, UR6, PT ;  /* 0x0000000606007c0c */ /* 0x000fe2000bf06270 */
[----:B------:R-:W-:Y:S01]  /*2030*/  IMAD.WIDE.U32 R4, R2, UR4, R8 ;  /* 0x0000000402047c25 */ /* 0x000fe2000f8e0008 */
[----:B------:R-:W-:Y:S02]  /*2040*/  SHF.R.S32.HI R15, RZ, 0x1f, R14 ;  /* 0x0000001fff0f7819 */ /* 0x000fe4000001140e */
[C---:B------:R-:W-:Y:S01]  /*2050*/  ISETP.GE.OR P0, PT, R14.reuse, R7, P0 ;  /* 0x000000070e00720c */ /* 0x040fe20000706670 */
[----:B------:R-:W-:Y:S01]  /*2060*/  IMAD R3, R165, UR4, RZ ;  /* 0x00000004a5037c24 */ /* 0x000fe2000f8e02ff */
[----:B------:R-:W-:-:S03]  /*2070*/  IADD3 R4, P1, R14, R4, RZ ;  /* 0x000000040e047210 */ /* 0x000fc60007f3e0ff */
[----:B------:R-:W-:-:S05]  /*2080*/  IMAD R3, R2, UR5, R3 ;  /* 0x0000000502037c24 */ /* 0x000fca000f8e0203 */
[----:B------:R-:W-:-:S03]  /*2090*/  IADD3.X R5, R15, R5, R3, P1, !PT ;  /* 0x000000050f057210 */ /* 0x000fc60000ffe403 */
[----:B------:R-:W-:Y:S05]  /*20a0*/  @P0 BRA `(.L_x_32) ;  /* 0x0000006400000947 */ /* 0x000fea0003800000 */
[----:B------:R-:W2:Y:S01]  /*20b0*/  LDC.64 R10, c[0x0][0x5c8] ;  /* 0x00017200ff0a7b82 */ /* 0x000ea20000000a00 */
[----:B-----5:R-:W-:Y:S01]  /*20c0*/  FSETP.NEU.AND P1, PT, R152, RZ, PT ;  /* 0x000000ff9800720b */ /* 0x020fe20003f2d000 */
[----:B------:R-:W-:Y:S01]  /*20d0*/  IMAD R3, R156, -0x2, R7 ;  /* 0xfffffffe9c037824 */ /* 0x000fe200078e0207 */
[----:B------:R-:W-:Y:S01]  /*20e0*/  BSSY B0, `(.L_x_32) ;  /* 0x000063c000007945 */ /* 0x000fe20003800000 */
[----:B------:R-:W-:-:S04]  /*20f0*/  IMAD.WIDE R162, R19, 0x40, R154 ;  /* 0x0000004013a27825 */ /* 0x000fc800078e029a */
[----:B-1----:R-:W-:Y:S02]  /*2100*/  IMAD.IADD R0, R3, 0x1, -R14 ;  /* 0x0000000103007824 */ /* 0x002fe400078e0a0e */
[----:B------:R-:W-:-:S03]  /*2110*/  IMAD.IADD R3, R161, 0x1, -R6 ;  /* 0x00000001a1037824 */ /* 0x000fc600078e0a06 */
[----:B------:R-:W-:-:S04]  /*2120*/  ISETP.GT.AND P0, PT, R0, RZ, PT ;  /* 0x000000ff0000720c */ /* 0x000fc80003f04270 */
[----:B------:R-:W-:Y:S01]  /*2130*/  ISETP.GT.AND P4, PT, R3, RZ, P0 ;  /* 0x000000ff0300720c */ /* 0x000fe20000784270 */
[-C--:B--2---:R-:W-:Y:S02]  /*2140*/  IMAD R6, R163, R10.reuse, RZ ;  /* 0x0000000aa3067224 */ /* 0x084fe400078e02ff */
[----:B------:R-:W-:-:S04]  /*2150*/  IMAD.WIDE.U32 R172, R162, R10, R4 ;  /* 0x0000000aa2ac7225 */ /* 0x000fc800078e0004 */
[----:B------:R-:W-:-:S04]  /*2160*/  IMAD R5, R162, R11, R6 ;  /* 0x0000000ba2057224 */ /* 0x000fc800078e0206 */
[----:B------:R-:W-:Y:S01]  /*2170*/  IMAD.IADD R177, R173, 0x1, R5 ;  /* 0x00000001adb17824 */ /* 0x000fe200078e0205 */
[----:B------:R-:W-:Y:S06]  /*2180*/  @!P1 BRA `(.L_x_33) ;  /* 0x0000004400949947 */ /* 0x000fec0003800000 */
[----:B------:R-:W1:Y:S01]  /*2190*/  LDC.64 R20, c[0x0][0x5b8] ;  /* 0x00016e00ff147b82 */ /* 0x000e620000000a00 */
[----:B------:R-:W-:-:S07]  /*21a0*/  ULDC.64 UR4, c[0x0][0x5c0] ;  /* 0x0001700000047ab9 */ /* 0x000fce0000000a00 */
[----:B------:R-:W2:Y:S08]  /*21b0*/  LDC.64 R174, c[0x0][0x5b0] ;  /* 0x00016c00ffae7b82 */ /* 0x000eb00000000a00 */
[----:B0-----:R-:W0:Y:S01]  /*21c0*/  LDC.64 R12, c[0x0][0x5a8] ;  /* 0x00016a00ff0c7b82 */ /* 0x001e220000000a00 */
[-C--:B-1----:R-:W-:Y:S02]  /*21d0*/  IMAD R6, R165, R20.reuse, RZ ;  /* 0x00000014a5067224 */ /* 0x082fe400078e02ff */
[----:B------:R-:W-:-:S04]  /*21e0*/  IMAD.WIDE.U32 R4, R2, R20, R8 ;  /* 0x0000001402047225 */ /* 0x000fc800078e0008 */
[----:B------:R-:W-:Y:S01]  /*21f0*/  IMAD R173, R2, R21, R6 ;  /* 0x0000001502ad7224 */ /* 0x000fe200078e0206 */
[----:B------:R-:W-:Y:S01]  /*2200*/  IADD3 R164, P1, R14, R4, RZ ;  /* 0x000000040ea47210 */ /* 0x000fe20007f3e0ff */
[----:B--2---:R-:W-:-:S03]  /*2210*/  IMAD R4, R163, R174, RZ ;  /* 0x000000aea3047224 */ /* 0x004fc600078e02ff */
[----:B------:R-:W-:Y:S01]  /*2220*/  IADD3.X R165, R15, R5, R173, P1, !PT ;  /* 0x000000050fa57210 */ /* 0x000fe20000ffe4ad */
[C---:B------:R-:W-:Y:S02]  /*2230*/  IMAD R163, R162.reuse, R175, R4 ;  /* 0x000000afa2a37224 */ /* 0x040fe400078e0204 */
[----:B------:R-:W-:-:S04]  /*2240*/  IMAD.WIDE.U32 R4, R162, R174, R164 ;  /* 0x000000aea2047225 */ /* 0x000fc800078e00a4 */
[----:B------:R-:W-:Y:S01]  /*2250*/  IMAD.IADD R5, R5, 0x1, R163 ;  /* 0x0000000105057824 */ /* 0x000fe200078e02a3 */
[----:B0-----:R-:W-:-:S04]  /*2260*/  LEA R6, P1, R4, R12, 0x2 ;  /* 0x0000000c04067211 */ /* 0x001fc800078210ff */
[----:B------:R-:W-:-:S05]  /*2270*/  LEA.HI.X R7, R4, R13, R5, 0x2, P1 ;  /* 0x0000000d04077211 */ /* 0x000fca00008f1405 */
[----:B------:R0:W2:Y:S01]  /*2280*/  @P4 LDG.E.LTC128B R19, desc[UR36][R6.64] ;  /* 0x0000002406134981 */ /* 0x0000a2000c1e1920 */
[----:B------:R-:W-:Y:S01]  /*2290*/  IMAD.WIDE.U32 R4, R162, R174, R14 ;  /* 0x000000aea2047225 */ /* 0x000fe200078e000e */
[C---:B------:R-:W-:Y:S01]  /*22a0*/  SHF.L.U64.HI R169, R174.reuse, 0x3, R175 ;  /* 0x00000003aea97819 */ /* 0x040fe200000102af */
[----:B------:R-:W-:Y:S01]  /*22b0*/  BSSY B1, `(.L_x_34) ;  /* 0x0000017000017945 */ /* 0x000fe20003800000 */
[----:B------:R-:W-:Y:S01]  /*22c0*/  ISETP.GT.AND P0, PT, R3, 0x8, P0 ;  /* 0x000000080300780c */ /* 0x000fe20000704270 */
[----:B------:R-:W-:Y:S01]  /*22d0*/  IMAD.SHL.U32 R168, R174, 0x8, RZ ;  /* 0x00000008aea87824 */ /* 0x000fe200078e00ff */
[----:B------:R-:W-:-:S03]  /*22e0*/  IADD3 R166, P1, R8, R4, RZ ;  /* 0x0000000408a67210 */ /* 0x000fc60007f3e0ff */
[----:B------:R-:W-:Y:S01]  /*22f0*/  IMAD.WIDE.U32 R168, R162, R174, R168 ;  /* 0x000000aea2a87225 */ /* 0x000fe200078e00a8 */
[----:B------:R-:W-:Y:S02]  /*2300*/  IADD3.X R167, R9, R163, R5, P1, !PT ;  /* 0x000000a309a77210 */ /* 0x000fe40000ffe405 */
[----:B------:R-:W-:Y:S01]  /*2310*/  LEA R4, P1, R172, UR4, 0x2 ;  /* 0x00000004ac047c11 */ /* 0x000fe2000f8210ff */
[----:B------:R-:W-:Y:S02]  /*2320*/  IMAD.IADD R175, R163, 0x1, R169 ;  /* 0x00000001a3af7824 */ /* 0x000fe400078e02a9 */
[----:B------:R-:W-:Y:S01]  /*2330*/  IMAD.WIDE.U32 R166, R2, R20, R166 ;  /* 0x0000001402a67225 */ /* 0x000fe200078e00a6 */
[----:B------:R-:W-:-:S03]  /*2340*/  LEA.HI.X R5, R172, UR5, R177, 0x2, P1 ;  /* 0x00000005ac057c11 */ /* 0x000fc600088f14b1 */
[----:B------:R-:W-:Y:S01]  /*2350*/  IMAD.IADD R21, R173, 0x1, R167 ;  /* 0x00000001ad157824 */ /* 0x000fe200078e02a7 */
[----:B0-----:R-:W-:Y:S01]  /*2360*/  LEA R6, P1, R166, R12, 0x2 ;  /* 0x0000000ca6067211 */ /* 0x001fe200078210ff */
[----:B--2---:R-:W-:-:S04]  /*2370*/  FMUL R7, R19, R152 ;  /* 0x0000009813077220 */ /* 0x004fc80000400000 */
[----:B------:R-:W-:Y:S01]  /*2380*/  FFMA R167, R24, R153, R7 ;  /* 0x0000009918a77223 */ /* 0x000fe20000000007 */
[----:B------:R-:W-:Y:S02]  /*2390*/  LEA.HI.X R7, R166, R13, R21, 0x2, P1 ;  /* 0x0000000da6077211 */ /* 0x000fe400008f1415 */
[----:B------:R-:W-:Y:S02]  /*23a0*/  ISETP.GT.AND P1, PT, R0, 0x1, PT ;  /* 0x000000010000780c */ /* 0x000fe40003f24270 */
[----:B------:R0:W-:Y:S01]  /*23b0*/  @P4 STG.E desc[UR36][R4.64], R167 ;  /* 0x000000a704004986 */ /* 0x0001e2000c101924 */
[----:B------:R-:W-:Y:S02]  /*23c0*/  IADD3 R21, P2, R164, R168, RZ ;  /* 0x000000a8a4157210 */ /* 0x000fe40007f5e0ff */
[----:B------:R-:W-:Y:S02]  /*23d0*/  ISETP.GT.AND P4, PT, R3, RZ, P1 ;  /* 0x000000ff0300720c */ /* 0x000fe40000f84270 */
[----:B------:R-:W-:Y:S01]  /*23e0*/  LEA R162, P3, R21, R12, 0x2 ;  /* 0x0000000c15a27211 */ /* 0x000fe200078610ff */
[----:B------:R-:W-:-:S10]  /*23f0*/  IMAD.X R164, R175, 0x1, R165, P2 ;  /* 0x00000001afa47824 */ /* 0x000fd400010e06a5 */
[----:B0-----:R-:W-:Y:S05]  /*2400*/  @!P4 BRA `(.L_x_35) ;  /* 0x000000000004c947 */ /* 0x001fea0003800000 */
[----:B------:R0:W5:Y:S02]  /*2410*/  LDG.E.LTC128B R19, desc[UR36][R6.64+0x4] ;  /* 0x0000042406137981 */ /* 0x000164000c1e1920 */
.L_x_35:
[----:B------:R-:W-:Y:S05]  /*2420*/  BSYNC B1 ;  /* 0x0000000000017941 */ /* 0x000fea0003800000 */
.L_x_34:
[----:B-----5:R-:W-:Y:S01]  /*2430*/  FMUL R22, R19, R152 ;  /* 0x0000009813167220 */ /* 0x020fe20000400000 */
[----:B------:R-:W-:-:S03]  /*2440*/  LEA.HI.X R163, R21, R13, R164, 0x2, P3 ;  /* 0x0000000d15a37211 */ /* 0x000fc600018f14a4 */
[----:B------:R-:W-:-:S05]  /*2450*/  FFMA R25, R25, R153, R22 ;  /* 0x0000009919197223 */ /* 0x000fca0000000016 */
[----:B------:R1:W-:Y:S04]  /*2460*/  @P4 STG.E desc[UR36][R4.64+0x4], R25 ;  /* 0x0000041904004986 */ /* 0x0003e8000c101924 */
[----:B------:R-:W2:Y:S01]  /*2470*/  @P0 LDG.E.LTC128B R19, desc[UR36][R162.64] ;  /* 0x00000024a2130981 */ /* 0x000ea2000c1e1920 */
[----:B------:R-:W-:Y:S01]  /*2480*/  IADD3 R8, P2, P3, R8, R168, R14 ;  /* 0x000000a808087210 */ /* 0x000fe20007b5e00e */
[----:B------:R-:W-:Y:S01]  /*2490*/  BSSY B1, `(.L_x_36) ;  /* 0x0000010000017945 */ /* 0x000fe20003800000 */
[C---:B------:R-:W-:Y:S02]  /*24a0*/  SHF.L.U64.HI R11, R10.reuse, 0x5, R11 ;  /* 0x000000050a0b7819 */ /* 0x040fe4000001020b */
[----:B------:R-:W-:Y:S02]  /*24b0*/  IADD3.X R9, R9, R175, R15, P2, P3 ;  /* 0x000000af09097210 */ /* 0x000fe400017e640f */
[----:B------:R-:W-:-:S02]  /*24c0*/  LEA R10, P3, R10, R4, 0x5 ;  /* 0x000000040a0a7211 */ /* 0x000fc400078628ff */
[----:B------:R-:W-:Y:S01]  /*24d0*/  ISETP.GT.AND P1, PT, R3, 0x8, P1 ;  /* 0x000000080300780c */ /* 0x000fe20000f24270 */
[----:B------:R-:W-:Y:S01]  /*24e0*/  IMAD.WIDE.U32 R20, R2, R20, R8 ;  /* 0x0000001402147225 */ /* 0x000fe200078e0008 */
[----:B------:R-:W-:-:S03]  /*24f0*/  ISETP.GT.AND P2, PT, R0, 0x8, PT ;  /* 0x000000080000780c */ /* 0x000fc60003f44270 */
[----:B------:R-:W-:Y:S01]  /*2500*/  IMAD.X R11, R11, 0x1, R5, P3 ;  /* 0x000000010b0b7824 */ /* 0x000fe200018e0605 */
[----:B------:R-:W-:Y:S01]  /*2510*/  LEA R8, P4, R20, R12, 0x2 ;  /* 0x0000000c14087211 */ /* 0x000fe200078810ff */
[----:B------:R-:W-:Y:S02]  /*2520*/  IMAD.IADD R2, R173, 0x1, R21 ;  /* 0x00000001ad027824 */ /* 0x000fe400078e0215 */
[----:B--2---:R-:W-:-:S04]  /*2530*/  FMUL R9, R19, R152 ;  /* 0x0000009813097220 */ /* 0x004fc80000400000 */
[----:B------:R-:W-:Y:S01]  /*2540*/  FFMA R15, R26, R153, R9 ;  /* 0x000000991a0f7223 */ /* 0x000fe20000000009 */
[----:B------:R-:W-:-:S04]  /*2550*/  LEA.HI.X R9, R20, R13, R2, 0x2, P4 ;  /* 0x0000000d14097211 */ /* 0x000fc800020f1402 */
[----:B------:R1:W-:Y:S01]  /*2560*/  @P0 STG.E desc[UR36][R10.64], R15 ;  /* 0x0000000f0a000986 */ /* 0x0003e2000c101924 */
[----:B------:R-:W-:Y:S05]  /*2570*/  @!P1 BRA `(.L_x_37) ;  /* 0x0000000000049947 */ /* 0x000fea0003800000 */
[----:B------:R2:W5:Y:S02]  /*2580*/  LDG.E.LTC128B R19, desc[UR36][R8.64+0x4] ;  /* 0x0000042408137981 */ /* 0x000564000c1e1920 */
.L_x_37:
[----:B------:R-:W-:Y:S05]  /*2590*/  BSYNC B1 ;  /* 0x0000000000017941 */ /* 0x000fea0003800000 */
.L_x_36:
[----:B-----5:R-:W-:Y:S01]  /*25a0*/  FMUL R2, R19, R152 ;  /* 0x0000009813027220 */ /* 0x020fe20000400000 */
[----:B------:R-:W-:Y:S01]  /*25b0*/  ISETP.GT.AND P3, PT, R3, RZ, P2 ;  /* 0x000000ff0300720c */ /* 0x000fe20001764270 */
[----:B------:R-:W-:Y:S01]  /*25c0*/  BSSY B1, `(.L_x_38) ;  /* 0x0000006000017945 */ /* 0x000fe20003800000 */
[----:B------:R-:W-:Y:S01]  /*25d0*/  ISETP.GT.AND P0, PT, R0, 0x9, PT ;  /* 0x000000090000780c */ /* 0x000fe20003f04270 */
[----:B------:R-:W-:-:S05]  /*25e0*/  FFMA R27, R27, R153, R2 ;  /* 0x000000991b1b7223 */ /* 0x000fca0000000002 */
[----:B------:R3:W-:Y:S05]  /*25f0*/  @P1 STG.E desc[UR36][R10.64+0x4], R27 ;  /* 0x0000041b0a001986 */ /* 0x0007ea000c101924 */
[----:B------:R-:W-:Y:S05]  /*2600*/  @!P3 BRA `(.L_x_39) ;  /* 0x000000000004b947 */ /* 0x000fea0003800000 */
[----:B------:R4:W5:Y:S02]  /*2610*/  LDG.E.LTC128B R19, desc[UR36][R6.64+0x20] ;  /* 0x0000202406137981 */ /* 0x000964000c1e1920 */
.L_x_39:
[----:B------:R-:W-:Y:S05]  /*2620*/  BSYNC B1 ;  /* 0x0000000000017941 */ /* 0x000fea0003800000 */
.L_x_38:
[----:B-----5:R-:W-:Y:S01]  /*2630*/  FMUL R13, R19, R152 ;  /* 0x00000098130d7220 */ /* 0x020fe20000400000 */
[----:B------:R-:W-:Y:S01]  /*2640*/  ISETP.GT.AND P1, PT, R3, RZ, P0 ;  /* 0x000000ff0300720c */ /* 0x000fe20000724270 */
[----:B------:R-:W-:Y:S02]  /*2650*/  BSSY B1, `(.L_x_40) ;  /* 0x0000005000017945 */ /* 0x000fe40003800000 */
[----:B------:R-:W-:-:S05]  /*2660*/  FFMA R13, R28, R153, R13 ;  /* 0x000000991c0d7223 */ /* 0x000fca000000000d */
[----:B------:R0:W-:Y:S05]  /*2670*/  @P3 STG.E desc[UR36][R4.64+0x20], R13 ;  /* 0x0000200d04003986 */ /* 0x0001ea000c101924 */
[----:B------:R-:W-:Y:S05]  /*2680*/  @!P1 BRA `(.L_x_41) ;  /* 0x0000000000049947 */ /* 0x000fea0003800000 */
[----:B------:R0:W5:Y:S02]  /*2690*/  LDG.E.LTC128B R19, desc[UR36][R6.64+0x24] ;  /* 0x0000242406137981 */ /* 0x000164000c1e1920 */
.L_x_41:
[----:B------:R-:W-:Y:S05]  /*26a0*/  BSYNC B1 ;  /* 0x0000000000017941 */ /* 0x000fea0003800000 */
.L_x_40:
[----:B-----5:R-:W-:Y:S01]  /*26b0*/  FMUL R2, R19, R152 ;  /* 0x0000009813027220 */ /* 0x020fe20000400000 */
[----:B------:R-:W-:Y:S01]  /*26c0*/  ISETP.GT.AND P2, PT, R3, 0x8, P2 ;  /* 0x000000080300780c */ /* 0x000fe20001744270 */
[----:B------:R-:W-:Y:S02]  /*26d0*/  BSSY B1, `(.L_x_42) ;  /* 0x0000005000017945 */ /* 0x000fe40003800000 */
[----:B------:R-:W-:-:S05]  /*26e0*/  FFMA R29, R29, R153, R2 ;  /* 0x000000991d1d7223 */ /* 0x000fca0000000002 */
[----:B------:R0:W-:Y:S05]  /*26f0*/  @P1 STG.E desc[UR36][R4.64+0x24], R29 ;  /* 0x0000241d04001986 */ /* 0x0001ea000c101924 */
[----:B------:R-:W-:Y:S05]  /*2700*/  @!P2 BRA `(.L_x_43) ;  /* 0x000000000004a947 */ /* 0x000fea0003800000 */
[----:B------:R0:W5:Y:S02]  /*2710*/  LDG.E.LTC128B R19, desc[UR36][R8.64+0x20] ;  /* 0x0000202408137981 */ /* 0x000164000c1e1920 */
.L_x_43:
[----:B------:R-:W-:Y:S05]  /*2720*/  BSYNC B1 ;  /* 0x0000000000017941 */ /* 0x000fea0003800000 */
.L_x_42:
[----:B0----5:R-:W-:Y:S01]  /*2730*/  FMUL R13, R19, R152 ;  /* 0x00000098130d7220 */ /* 0x021fe20000400000 */
[----:B------:R-:W-:Y:S01]  /*2740*/  ISETP.GT.AND P0, PT, R3, 0x8, P0 ;  /* 0x000000080300780c */ /* 0x000fe20000704270 */
[----:B------:R-:W-:Y:S01]  /*2750*/  BSSY B1, `(.L_x_44) ;  /* 0x0000006000017945 */ /* 0x000fe20003800000 */
[----:B------:R-:W-:Y:S01]  /*2760*/  ISETP.GT.AND P1, PT, R0, 0x10, PT ;  /* 0x000000100000780c */ /* 0x000fe20003f24270 */
[----:B------:R-:W-:-:S05]  /*2770*/  FFMA R13, R30, R153, R13 ;  /* 0x000000991e0d7223 */ /* 0x000fca000000000d */
[----:B------:R0:W-:Y:S05]  /*2780*/  @P2 STG.E desc[UR36][R10.64+0x20], R13 ;  /* 0x0000200d0a002986 */ /* 0x0001ea000c101924 */
[----:B------:R-:W-:Y:S05]  /*2790*/  @!P0 BRA `(.L_x_45) ;  /* 0x0000000000048947 */ /* 0x000fea0003800000 */
[----:B------:R0:W5:Y:S02]  /*27a0*/  LDG.E.LTC128B R19, desc[UR36][R8.64+0x24] ;  /* 0x0000242408137981 */ /* 0x000164000c1e1920 */
.L_x_45:
[----:B------:R-:W-:Y:S05]  /*27b0*/  BSYNC B1 ;  /* 0x0000000000017941 */ /* 0x000fea0003800000 */
.L_x_44:
        /* <DEDUP_REMOVED lines=8> */
.L_x_47:
[----:B------:R-:W-:Y:S05]  /*2840*/  BSYNC B1 ;  /* 0x0000000000017941 */ /* 0x000fea0003800000 */
.L_x_46:
[----:B0----5:R-:W-:Y:S01]  /*2850*/  FMUL R13, R19, R152 ;  /* 0x00000098130d7220 */ /* 0x021fe20000400000 */
[----:B------:R-:W-:Y:S01]  /*2860*/  ISETP.GT.AND P0, PT, R3, RZ, P2 ;  /* 0x000000ff0300720c */ /* 0x000fe20001704270 */
[----:B------:R-:W-:Y:S02]  /*2870*/  BSSY B1, `(.L_x_48) ;  /* 0x0000005000017945 */ /* 0x000fe40003800000 */
[----:B------:R-:W-:-:S05]  /*2880*/  FFMA R13, R32, R153, R13 ;  /* 0x00000099200d7223 */ /* 0x000fca000000000d */
[----:B------:R0:W-:Y:S05]  /*2890*/  @P3 STG.E desc[UR36][R4.64+0x40], R13 ;  /* 0x0000400d04003986 */ /* 0x0001ea000c101924 */
[----:B------:R-:W-:Y:S05]  /*28a0*/  @!P0 BRA `(.L_x_49) ;  /* 0x0000000000048947 */ /* 0x000fea0003800000 */
[----:B------:R0:W5:Y:S02]  /*28b0*/  LDG.E.LTC128B R19, desc[UR36][R6.64+0x44] ;  /* 0x0000442406137981 */ /* 0x000164000c1e1920 */
.L_x_49:
[----:B------:R-:W-:Y:S05]  /*28c0*/  BSYNC B1 ;  /* 0x0000000000017941 */ /* 0x000fea0003800000 */
.L_x_48:
[----:B-----5:R-:W-:Y:S01]  /*28d0*/  FMUL R2, R19, R152 ;  /* 0x0000009813027220 */ /* 0x020fe20000400000 */
[----:B------:R-:W-:Y:S01]  /*28e0*/  ISETP.GT.AND P1, PT, R3, 0x8, P1 ;  /* 0x000000080300780c */ /* 0x000fe20000f24270 */
[----:B------:R-:W-:Y:S02]  /*28f0*/  BSSY B1, `(.L_x_50) ;  /* 0x0000005000017945 */ /* 0x000fe40003800000 */
[----:B------:R-:W-:-:S05]  /*2900*/  FFMA R33, R33, R153, R2 ;  /* 0x0000009921217223 */ /* 0x000fca0000000002 */
[----:B------:R0:W-:Y:S05]  /*2910*/  @P0 STG.E desc[UR36][R4.64+0x44], R33 ;  /* 0x0000442104000986 */ /* 0x0001ea000c101924 */
[----:B------:R-:W-:Y:S05]  /*2920*/  @!P1 BRA `(.L_x_51) ;  /* 0x0000000000049947 */ /* 0x000fea0003800000 */
[----:B------:R0:W5:Y:S02]  /*2930*/  LDG.E.LTC128B R19, desc[UR36][R8.64+0x40] ;  /* 0x0000402408137981 */ /* 0x000164000c1e1920 */
.L_x_51:
[----:B------:R-:W-:Y:S05]  /*2940*/  BSYNC B1 ;  /* 0x0000000000017941 */ /* 0x000fea0003800000 */
.L_x_50:
        /* <DEDUP_REMOVED lines=8> */
.L_x_53:
[----:B------:R-:W-:Y:S05]  /*29d0*/  BSYNC B1 ;  /* 0x0000000000017941 */ /* 0x000fea0003800000 */
.L_x_52:
        /* <DEDUP_REMOVED lines=8> */
.L_x_55:
[----:B------:R-:W-:Y:S05]  /*2a60*/  BSYNC B1 ;  /* 0x0000000000017941 */ /* 0x000fea0003800000 */
.L_x_54:
[----:B0----5:R-:W-:Y:S01]  /*2a70*/  FMUL R13, R19, R152 ;  /* 0x00000098130d7220 */ /* 0x021fe20000400000 */
[----:B------:R-:W-:Y:S01]  /*2a80*/  ISETP.GT.AND P2, PT, R3, RZ, P1 ;  /* 0x000000ff0300720c */ /* 0x000fe20000f44270 */
[----:B------:R-:W-:Y:S02]  /*2a90*/  BSSY B1, `(.L_x_56) ;  /* 0x0000005000017945 */ /* 0x000fe40003800000 */
[----:B------:R-:W-:-:S05]  /*2aa0*/  FFMA R13, R36, R153, R13 ;  /* 0x00000099240d7223 */ /* 0x000fca000000000d */
[----:B------:R0:W-:Y:S05]  /*2ab0*/  @P3 STG.E desc[UR36][R4.64+0x60], R13 ;  /* 0x0000600d04003986 */ /* 0x0001ea000c101924 */
[----:B------:R-:W-:Y:S05]  /*2ac0*/  @!P2 BRA `(.L_x_57) ;  /* 0x000000000004a947 */ /* 0x000fea0003800000 */
[----:B------:R0:W5:Y:S02]  /*2ad0*/  LDG.E.LTC128B R19, desc[UR36][R6.64+0x64] ;  /* 0x0000642406137981 */ /* 0x000164000c1e1920 */
.L_x_57:
[----:B------:R-:W-:Y:S05]  /*2ae0*/  BSYNC B1 ;  /* 0x0000000000017941 */ /* 0x000fea0003800000 */
.L_x_56:
[----:B-----5:R-:W-:Y:S01]  /*2af0*/  FMUL R2, R19, R152 ;  /* 0x0000009813027220 */ /* 0x020fe20000400000 */
[----:B------:R-:W-:Y:S01]  /*2b00*/  ISETP.GT.AND P0, PT, R3, 0x8, P0 ;  /* 0x000000080300780c */ /* 0x000fe20000704270 */
[----:B------:R-:W-:Y:S02]  /*2b10*/  BSSY B1, `(.L_x_58) ;  /* 0x0000005000017945 */ /* 0x000fe40003800000 */
[----:B------:R-:W-:-:S05]  /*2b20*/  FFMA R37, R37, R153, R2 ;  /* 0x0000009925257223 */ /* 0x000fca0000000002 */
[----:B------:R0:W-:Y:S05]  /*2b30*/  @P2 STG.E desc[UR36][R4.64+0x64], R37 ;  /* 0x0000642504002986 */ /* 0x0001ea000c101924 */
[----:B------:R-:W-:Y:S05]  /*2b40*/  @!P0 BRA `(.L_x_59) ;  /* 0x0000000000048947 */ /* 0x000fea0003800000 */
[----:B------:R0:W5:Y:S02]  /*2b50*/  LDG.E.LTC128B R19, desc[UR36][R8.64+0x60] ;  /* 0x0000602408137981 */ /* 0x000164000c1e1920 */
.L_x_59:
[----:B------:R-:W-:Y:S05]  /*2b60*/  BSYNC B1 ;  /* 0x0000000000017941 */ /* 0x000fea0003800000 */
.L_x_58:
        /* <DEDUP_REMOVED lines=8> */
.L_x_61:
[----:B------:R-:W-:Y:S05]  /*2bf0*/  BSYNC B1 ;  /* 0x0000000000017941 */ /* 0x000fea0003800000 */
.L_x_60:
        /* <DEDUP_REMOVED lines=8> */
.L_x_63:
[----:B------:R-:W-:Y:S05]  /*2c80*/  BSYNC B1 ;  /* 0x0000000000017941 */ /* 0x000fea0003800000 */
.L_x_62:
[----:B0----5:R-:W-:Y:S01]  /*2c90*/  FMUL R13, R19, R152 ;  /* 0x00000098130d7220 */ /* 0x021fe20000400000 */
[----:B------:R-:W-:Y:S01]  /*2ca0*/  ISETP.GT.AND P1, PT, R3, RZ, P0 ;  /* 0x000000ff0300720c */ /* 0x000fe20000724270 */
[----:B------:R-:W-:Y:S02]  /*2cb0*/  BSSY B1, `(.L_x_64) ;  /* 0x0000005000017945 */ /* 0x000fe40003800000 */
[----:B------:R-:W-:-:S05]  /*2cc0*/  FFMA R13, R40, R153, R13 ;  /* 0x00000099280d7223 */ /* 0x000fca000000000d */
[----:B------:R0:W-:Y:S05]  /*2cd0*/  @P3 STG.E desc[UR36][R4.64+0x80], R13 ;  /* 0x0000800d04003986 */ /* 0x0001ea000c101924 */
[----:B------:R-:W-:Y:S05]  /*2ce0*/  @!P1 BRA `(.L_x_65) ;  /* 0x0000000000049947 */ /* 0x000fea0003800000 */
[----:B------:R0:W5:Y:S02]  /*2cf0*/  LDG.E.LTC128B R19, desc[UR36][R6.64+0x84] ;  /* 0x0000842406137981 */ /* 0x000164000c1e1920 */
.L_x_65:
[----:B------:R-:W-:Y:S05]  /*2d00*/  BSYNC B1 ;  /* 0x0000000000017941 */ /* 0x000fea0003800000 */
.L_x_64:
[----:B-----5:R-:W-:Y:S01]  /*2d10*/  FMUL R2, R19, R152 ;  /* 0x0000009813027220 */ /* 0x020fe20000400000 */
[----:B------:R-:W-:Y:S01]  /*2d20*/  ISETP.GT.AND P2, PT, R3, 0x8, P2 ;  /* 0x000000080300780c */ /* 0x000fe20001744270 */
[----:B------:R-:W-:Y:S02]  /*2d30*/  BSSY B1, `(.L_x_66) ;  /* 0x0000005000017945 */ /* 0x000fe40003800000 */
[----:B------:R-:W-:-:S05]  /*2d40*/  FFMA R41, R41, R153, R2 ;  /* 0x0000009929297223 */ /* 0x000fca0000000002 */
[----:B------:R0:W-:Y:S05]  /*2d50*/  @P1 STG.E desc[UR36][R4.64+0x84], R41 ;  /* 0x0000842904001986 */ /* 0x0001ea000c101924 */
[----:B------:R-:W-:Y:S05]  /*2d60*/  @!P2 BRA `(.L_x_67) ;  /* 0x000000000004a947 */ /* 0x000fea0003800000 */
[----:B------:R0:W5:Y:S02]  /*2d70*/  LDG.E.LTC128B R19, desc[UR36][R8.64+0x80] ;  /* 0x0000802408137981 */ /* 0x000164000c1e1920 */
.L_x_67:
[----:B------:R-:W-:Y:S05]  /*2d80*/  BSYNC B1 ;  /* 0x0000000000017941 */ /* 0x000fea0003800000 */
.L_x_66:
        /* <DEDUP_REMOVED lines=8> */
.L_x_69:
[----:B------:R-:W-:Y:S05]  /*2e10*/  BSYNC B1 ;  /* 0x0000000000017941 */ /* 0x000fea0003800000 */
.L_x_68:
        /* <DEDUP_REMOVED lines=8> */
.L_x_71:
[----:B------:R-:W-:Y:S05]  /*2ea0*/  BSYNC B1 ;  /* 0x0000000000017941 */ /* 0x000fea0003800000 */
.L_x_70:
[----:B0----5:R-:W-:Y:S01]  /*2eb0*/  FMUL R13, R19, R152 ;  /* 0x00000098130d7220 */ /* 0x021fe20000400000 */
[----:B------:R-:W-:Y:S01]  /*2ec0*/  ISETP.GT.AND P0, PT, R3, RZ, P2 ;  /* 0x000000ff0300720c */ /* 0x000fe20001704270 */
[----:B------:R-:W-:Y:S02]  /*2ed0*/  BSSY B1, `(.L_x_72) ;  /* 0x0000005000017945 */ /* 0x000fe40003800000 */
[----:B------:R-:W-:-:S05]  /*2ee0*/  FFMA R13, R44, R153, R13 ;  /* 0x000000992c0d7223 */ /* 0x000fca000000000d */
[----:B------:R0:W-:Y:S05]  /*2ef0*/  @P3 STG.E desc[UR36][R4.64+0xa0], R13 ;  /* 0x0000a00d04003986 */ /* 0x0001ea000c101924 */
[----:B------:R-:W-:Y:S05]  /*2f00*/  @!P0 BRA `(.L_x_73) ;  /* 0x0000000000048947 */ /* 0x000fea0003800000 */
[----:B------:R0:W5:Y:S02]  /*2f10*/  LDG.E.LTC128B R19, desc[UR36][R6.64+0xa4] ;  /* 0x0000a42406137981 */ /* 0x000164000c1e1920 */
.L_x_73:
[----:B------:R-:W-:Y:S05]  /*2f20*/  BSYNC B1 ;  /* 0x0000000000017941 */ /* 0x000fea0003800000 */
.L_x_72:
[----:B-----5:R-:W-:Y:S01]  /*2f30*/  FMUL R2, R19, R152 ;  /* 0x0000009813027220 */ /* 0x020fe20000400000 */
[----:B------:R-:W-:Y:S01]  /*2f40*/  ISETP.GT.AND P1, PT, R3, 0x8, P1 ;  /* 0x000000080300780c */ /* 0x000fe20000f24270 */
[----:B------:R-:W-:Y:S02]  /*2f50*/  BSSY B1, `(.L_x_74) ;  /* 0x0000005000017945 */ /* 0x000fe40003800000 */
[----:B------:R-:W-:-:S05]  /*2f60*/  FFMA R45, R45, R153, R2 ;  /* 0x000000992d2d7223 */ /* 0x000fca0000000002 */
[----:B------:R0:W-:Y:S05]  /*2f70*/  @P0 STG.E desc[UR36][R4.64+0xa4], R45 ;  /* 0x0000a42d04000986 */ /* 0x0001ea000c101924 */
[----:B------:R-:W-:Y:S05]  /*2f80*/  @!P1 BRA `(.L_x_75) ;  /* 0x0000000000049947 */ /* 0x000fea0003800000 */
[----:B------:R0:W5:Y:S02]  /*2f90*/  LDG.E.LTC128B R19, desc[UR36][R8.64+0xa0] ;  /* 0x0000a02408137981 */ /* 0x000164000c1e1920 */
.L_x_75:
[----:B------:R-:W-:Y:S05]  /*2fa0*/  BSYNC B1 ;  /* 0x0000000000017941 */ /* 0x000fea0003800000 */
.L_x_74:
        /* <DEDUP_REMOVED lines=8> */
.L_x_77:
[----:B------:R-:W-:Y:S05]  /*3030*/  BSYNC B1 ;  /* 0x0000000000017941 */ /* 0x000fea0003800000 */
.L_x_76:
        /* <DEDUP_REMOVED lines=8> */
.L_x_79:
[----:B------:R-:W-:Y:S05]  /*30c0*/  BSYNC B1 ;  /* 0x0000000000017941 */ /* 0x000fea0003800000 */
.L_x_78:
[----:B0----5:R-:W-:Y:S01]  /*30d0*/  FMUL R13, R19, R152 ;  /* 0x00000098130d7220 */ /* 0x021fe20000400000 */
[----:B------:R-:W-:Y:S01]  /*30e0*/  ISETP.GT.AND P2, PT, R3, RZ, P1 ;  /* 0x000000ff0300720c */ /* 0x000fe20000f44270 */
[----:B------:R-:W-:Y:S02]  /*30f0*/  BSSY B1, `(.L_x_80) ;  /* 0x0000005000017945 */ /* 0x000fe40003800000 */
[----:B------:R-:W-:-:S05]  /*3100*/  FFMA R13, R48, R153, R13 ;  /* 0x00000099300d7223 */ /* 0x000fca000000000d */
[----:B------:R0:W-:Y:S05]  /*3110*/  @P3 STG.E desc[UR36][R4.64+0xc0], R13 ;  /* 0x0000c00d04003986 */ /* 0x0001ea000c101924 */
[----:B------:R-:W-:Y:S05]  /*3120*/  @!P2 BRA `(.L_x_81) ;  /* 0x000000000004a947 */ /* 0x000fea0003800000 */
[----:B------:R0:W5:Y:S02]  /*3130*/  LDG.E.LTC128B R19, desc[UR36][R6.64+0xc4] ;  /* 0x0000c42406137981 */ /* 0x000164000c1e1920 */
.L_x_81:
[----:B------:R-:W-:Y:S05]  /*3140*/  BSYNC B1 ;  /* 0x0000000000017941 */ /* 0x000fea0003800000 */
.L_x_80:
[----:B-----5:R-:W-:Y:S01]  /*3150*/  FMUL R2, R19, R152 ;  /* 0x0000009813027220 */ /* 0x020fe20000400000 */
[----:B------:R-:W-:Y:S01]  /*3160*/  ISETP.GT.AND P0, PT, R3, 0x8, P0 ;  /* 0x000000080300780c */ /* 0x000fe20000704270 */
[----:B------:R-:W-:Y:S02]  /*3170*/  BSSY B1, `(.L_x_82) ;  /* 0x0000005000017945 */ /* 0x000fe40003800000 */
[----:B------:R-:W-:-:S05]  /*3180*/  FFMA R49, R49, R153, R2 ;  /* 0x0000009931317223 */ /* 0x000fca0000000002 */
[----:B------:R0:W-:Y:S05]  /*3190*/  @P2 STG.E desc[UR36][R4.64+0xc4], R49 ;  /* 0x0000c43104002986 */ /* 0x0001ea000c101924 */
[----:B------:R-:W-:Y:S05]  /*31a0*/  @!P0 BRA `(.L_x_83) ;  /* 0x0000000000048947 */ /* 0x000fea0003800000 */
[----:B------:R0:W5:Y:S02]  /*31b0*/  LDG.E.LTC128B R19, desc[UR36][R8.64+0xc0] ;  /* 0x0000c02408137981 */ /* 0x000164000c1e1920 */
.L_x_83:
[----:B------:R-:W-:Y:S05]  /*31c0*/  BSYNC B1 ;  /* 0x0000000000017941 */ /* 0x000fea0003800000 */
.L_x_82:
        /* <DEDUP_REMOVED lines=8> */
.L_x_85:
[----:B------:R-:W-:Y:S05]  /*3250*/  BSYNC B1 ;  /* 0x0000000000017941 */ /* 0x000fea0003800000 */
.L_x_84:
        /* <DEDUP_REMOVED lines=8> */
.L_x_87:
[----:B------:R-:W-:Y:S05]  /*32e0*/  BSYNC B1 ;  /* 0x0000000000017941 */ /* 0x000fea0003800000 */
.L_x_86:
[----:B0----5:R-:W-:Y:S01]  /*32f0*/  FMUL R13, R19, R152 ;  /* 0x00000098130d7220 */ /* 0x021fe20000400000 */
[----:B------:R-:W-:Y:S01]  /*3300*/  ISETP.GT.AND P1, PT, R3, RZ, P0 ;  /* 0x000000ff0300720c */ /* 0x000fe20000724270 */
[----:B------:R-:W-:Y:S02]  /*3310*/  BSSY B1, `(.L_x_88) ;  /* 0x0000005000017945 */ /* 0x000fe40003800000 */
[----:B------:R-:W-:-:S05]  /*3320*/  FFMA R13, R52, R153, R13 ;  /* 0x00000099340d7223 */ /* 0x000fca000000000d */
[----:B------:R0:W-:Y:S05]  /*3330*/  @P3 STG.E desc[UR36][R4.64+0xe0], R13 ;  /* 0x0000e00d04003986 */ /* 0x0001ea000c101924 */
[----:B------:R-:W-:Y:S05]  /*3340*/  @!P1 BRA `(.L_x_89) ;  /* 0x0000000000049947 */ /* 0x000fea0003800000 */
[----:B------:R0:W5:Y:S02]  /*3350*/  LDG.E.LTC128B R19, desc[UR36][R6.64+0xe4] ;  /* 0x0000e42406137981 */ /* 0x000164000c1e1920 */
.L_x_89:
[----:B------:R-:W-:Y:S05]  /*3360*/  BSYNC B1 ;  /* 0x0000000000017941 */ /* 0x000fea0003800000 */
.L_x_88:
[----:B-----5:R-:W-:Y:S01]  /*3370*/  FMUL R2, R19, R152 ;  /* 0x0000009813027220 */ /* 0x020fe20000400000 */
[----:B------:R-:W-:Y:S01]  /*3380*/  ISETP.GT.AND P2, PT, R3, 0x8, P2 ;  /* 0x000000080300780c */ /* 0x000fe20001744270 */
[----:B------:R-:W-:Y:S02]  /*3390*/  BSSY B1, `(.L_x_90) ;  /* 0x0000005000017945 */ /* 0x000fe40003800000 */
[----:B------:R-:W-:-:S05]  /*33a0*/  FFMA R53, R53, R153, R2 ;  /* 0x0000009935357223 */ /* 0x000fca0000000002 */
[----:B------:R0:W-:Y:S05]  /*33b0*/  @P1 STG.E desc[UR36][R4.64+0xe4], R53 ;  /* 0x0000e43504001986 */ /* 0x0001ea000c101924 */
[----:B------:R-:W-:Y:S05]  /*33c0*/  @!P2 BRA `(.L_x_91) ;  /* 0x000000000004a947 */ /* 0x000fea0003800000 */
[----:B------:R0:W5:Y:S02]  /*33d0*/  LDG.E.LTC128B R19, desc[UR36][R8.64+0xe0] ;  /* 0x0000e02408137981 */ /* 0x000164000c1e1920 */
.L_x_91:
[----:B------:R-:W-:Y:S05]  /*33e0*/  BSYNC B1 ;  /* 0x0000000000017941 */ /* 0x000fea0003800000 */
.L_x_90:
        /* <DEDUP_REMOVED lines=8> */
.L_x_93:
[----:B------:R-:W-:Y:S05]  /*3470*/  BSYNC B1 ;  /* 0x0000000000017941 */ /* 0x000fea0003800000 */
.L_x_92:
        /* <DEDUP_REMOVED lines=8> */
.L_x_95:
[----:B------:R-:W-:Y:S05]  /*3500*/  BSYNC B1 ;  /* 0x0000000000017941 */ /* 0x000fea0003800000 */
.L_x_94:
[----:B0----5:R-:W-:Y:S01]  /*3510*/  FMUL R13, R19, R152 ;  /* 0x00000098130d7220 */ /* 0x021fe20000400000 */
[----:B------:R-:W-:Y:S01]  /*3520*/  ISETP.GT.AND P0, PT, R3, RZ, P2 ;  /* 0x000000ff0300720c */ /* 0x000fe20001704270 */
[----:B------:R-:W-:Y:S02]  /*3530*/  BSSY B1, `(.L_x_96) ;  /* 0x0000005000017945 */ /* 0x000fe40003800000 */
[----:B------:R-:W-:-:S05]  /*3540*/  FFMA R13, R56, R153, R13 ;  /* 0x00000099380d7223 */ /* 0x000fca000000000d */
[----:B------:R0:W-:Y:S05]  /*3550*/  @P3 STG.E desc[UR36][R4.64+0x100], R13 ;  /* 0x0001000d04003986 */ /* 0x0001ea000c101924 */
[----:B------:R-:W-:Y:S05]  /*3560*/  @!P0 BRA `(.L_x_97) ;  /* 0x0000000000048947 */ /* 0x000fea0003800000 */
[----:B------:R0:W5:Y:S02]  /*3570*/  LDG.E.LTC128B R19, desc[UR36][R6.64+0x104] ;  /* 0x0001042406137981 */ /* 0x000164000c1e1920 */
.L_x_97:
[----:B------:R-:W-:Y:S05]  /*3580*/  BSYNC B1 ;  /* 0x0000000000017941 */ /* 0x000fea0003800000 */
.L_x_96:
[----:B-----5:R-:W-:Y:S01]  /*3590*/  FMUL R2, R19, R152 ;  /* 0x0000009813027220 */ /* 0x020fe20000400000 */
[----:B------:R-:W-:Y:S01]  /*35a0*/  ISETP.GT.AND P1, PT, R3, 0x8, P1 ;  /* 0x000000080300780c */ /* 0x000fe20000f24270 */
[----:B------:R-:W-:Y:S02]  /*35b0*/  BSSY B1, `(.L_x_98) ;  /* 0x0000005000017945 */ /* 0x000fe40003800000 */
[----:B------:R-:W-:-:S05]  /*35c0*/  FFMA R57, R57, R153, R2 ;  /* 0x0000009939397223 */ /* 0x000fca0000000002 */
[----:B------:R0:W-:Y:S05]  /*35d0*/  @P0 STG.E desc[UR36][R4.64+0x104], R57 ;  /* 0x0001043904000986 */ /* 0x0001ea000c101924 */
[----:B------:R-:W-:Y:S05]  /*35e0*/  @!P1 BRA `(.L_x_99) ;  /* 0x0000000000049947 */ /* 0x000fea0003800000 */
[----:B------:R0:W5:Y:S02]  /*35f0*/  LDG.E.LTC128B R19, desc[UR36][R8.64+0x100] ;  /* 0x0001002408137981 */ /* 0x000164000c1e1920 */
.L_x_99:
[----:B------:R-:W-:Y:S05]  /*3600*/  BSYNC B1 ;  /* 0x0000000000017941 */ /* 0x000fea0003800000 */
.L_x_98:
        /* <DEDUP_REMOVED lines=8> */
.L_x_101:
[----:B------:R-:W-:Y:S05]  /*3690*/  BSYNC B1 ;  /* 0x0000000000017941 */ /* 0x000fea0003800000 */
.L_x_100:
        /* <DEDUP_REMOVED lines=8> */
.L_x_103:
[----:B------:R-:W-:Y:S05]  /*3720*/  BSYNC B1 ;  /* 0x0000000000017941 */ /* 0x000fea0003800000 */
.L_x_102:
[----:B0----5:R-:W-:Y:S01]  /*3730*/  FMUL R13, R19, R152 ;  /* 0x00000098130d7220 */ /* 0x021fe20000400000 */
[----:B------:R-:W-:Y:S01]  /*3740*/  ISETP.GT.AND P2, PT, R3, RZ, P1 ;  /* 0x000000ff0300720c */ /* 0x000fe20000f44270 */
[----:B------:R-:W-:Y:S02]  /*3750*/  BSSY B1, `(.L_x_104) ;  /* 0x0000005000017945 */ /* 0x000fe40003800000 */
[----:B------:R-:W-:-:S05]  /*3760*/  FFMA R13, R60, R153, R13 ;  /* 0x000000993c0d7223 */ /* 0x000fca000000000d */
[----:B------:R0:W-:Y:S05]  /*3770*/  @P3 STG.E desc[UR36][R4.64+0x120], R13 ;  /* 0x0001200d04003986 */ /* 0x0001ea000c101924 */
[----:B------:R-:W-:Y:S05]  /*3780*/  @!P2 BRA `(.L_x_105) ;  /* 0x000000000004a947 */ /* 0x000fea0003800000 */
[----:B------:R0:W5:Y:S02]  /*3790*/  LDG.E.LTC128B R19, desc[UR36][R6.64+0x124] ;  /* 0x0001242406137981 */ /* 0x000164000c1e1920 */
.L_x_105:
[----:B------:R-:W-:Y:S05]  /*37a0*/  BSYNC B1 ;  /* 0x0000000000017941 */ /* 0x000fea0003800000 */
.L_x_104:
[----:B-----5:R-:W-:Y:S01]  /*37b0*/  FMUL R2, R19, R152 ;  /* 0x0000009813027220 */ /* 0x020fe20000400000 */
[----:B------:R-:W-:Y:S01]  /*37c0*/  ISETP.GT.AND P0, PT, R3, 0x8, P0 ;  /* 0x000000080300780c */ /* 0x000fe20000704270 */
[----:B------:R-:W-:Y:S02]  /*37d0*/  BSSY B1, `(.L_x_106) ;  /* 0x0000005000017945 */ /* 0x000fe40003800000 */
[----:B------:R-:W-:-:S05]  /*37e0*/  FFMA R61, R61, R153, R2 ;  /* 0x000000993d3d7223 */ /* 0x000fca0000000002 */
[----:B------:R0:W-:Y:S05]  /*37f0*/  @P2 STG.E desc[UR36][R4.64+0x124], R61 ;  /* 0x0001243d04002986 */ /* 0x0001ea000c101924 */
[----:B------:R-:W-:Y:S05]  /*3800*/  @!P0 BRA `(.L_x_107) ;  /* 0x0000000000048947 */ /* 0x000fea0003800000 */
[----:B------:R0:W5:Y:S02]  /*3810*/  LDG.E.LTC128B R19, desc[UR36][R8.64+0x120] ;  /* 0x0001202408137981 */ /* 0x000164000c1e1920 */
.L_x_107:
[----:B------:R-:W-:Y:S05]  /*3820*/  BSYNC B1 ;  /* 0x0000000000017941 */ /* 0x000fea0003800000 */
.L_x_106:
        /* <DEDUP_REMOVED lines=8> */
.L_x_109:
[----:B------:R-:W-:Y:S05]  /*38b0*/  BSYNC B1 ;  /* 0x0000000000017941 */ /* 0x000fea0003800000 */
.L_x_108:
        /* <DEDUP_REMOVED lines=8> */
.L_x_111:
[----:B------:R-:W-:Y:S05]  /*3940*/  BSYNC B1 ;  /* 0x0000000000017941 */ /* 0x000fea0003800000 */
.L_x_110:
[----:B0----5:R-:W-:Y:S01]  /*3950*/  FMUL R13, R19, R152 ;  /* 0x00000098130d7220 */ /* 0x021fe20000400000 */
[----:B------:R-:W-:Y:S01]  /*3960*/  ISETP.GT.AND P1, PT, R3, RZ, P0 ;  /* 0x000000ff0300720c */ /* 0x000fe20000724270 */
[----:B------:R-:W-:Y:S02]  /*3970*/  BSSY B1, `(.L_x_112) ;  /* 0x0000005000017945 */ /* 0x000fe40003800000 */
[----:B------:R-:W-:-:S05]  /*3980*/  FFMA R13, R64, R153, R13 ;  /* 0x00000099400d7223 */ /* 0x000fca000000000d */
[----:B------:R0:W-:Y:S05]  /*3990*/  @P3 STG.E desc[UR36][R4.64+0x140], R13 ;  /* 0x0001400d04003986 */ /* 0x0001ea000c101924 */
[----:B------:R-:W-:Y:S05]  /*39a0*/  @!P1 BRA `(.L_x_113) ;  /* 0x0000000000049947 */ /* 0x000fea0003800000 */
[----:B------:R0:W5:Y:S02]  /*39b0*/  LDG.E.LTC128B R19, desc[UR36][R6.64+0x144] ;  /* 0x0001442406137981 */ /* 0x000164000c1e1920 */
.L_x_113:
[----:B------:R-:W-:Y:S05]  /*39c0*/  BSYNC B1 ;  /* 0x0000000000017941 */ /* 0x000fea0003800000 */
.L_x_112:
[----:B-----5:R-:W-:Y:S01]  /*39d0*/  FMUL R2, R19, R152 ;  /* 0x0000009813027220 */ /* 0x020fe20000400000 */
[----:B------:R-:W-:Y:S01]  /*39e0*/  ISETP.GT.AND P2, PT, R3, 0x8, P2 ;  /* 0x000000080300780c */ /* 0x000fe20001744270 */
[----:B------:R-:W-:Y:S02]  /*39f0*/  BSSY B1, `(.L_x_114) ;  /* 0x0000005000017945 */ /* 0x000fe40003800000 */
[----:B------:R-:W-:-:S05]  /*3a00*/  FFMA R65, R65, R153, R2 ;  /* 0x0000009941417223 */ /* 0x000fca0000000002 */
[----:B------:R0:W-:Y:S05]  /*3a10*/  @P1 STG.E desc[UR36][R4.64+0x144], R65 ;  /* 0x0001444104001986 */ /* 0x0001ea000c101924 */
[----:B------:R-:W-:Y:S05]  /*3a20*/  @!P2 BRA `(.L_x_115) ;  /* 0x000000000004a947 */ /* 0x000fea0003800000 */
[----:B------:R0:W5:Y:S02]  /*3a30*/  LDG.E.LTC128B R19, desc[UR36][R8.64+0x140] ;  /* 0x0001402408137981 */ /* 0x000164000c1e1920 */
.L_x_115:
[----:B------:R-:W-:Y:S05]  /*3a40*/  BSYNC B1 ;  /* 0x0000000000017941 */ /* 0x000fea0003800000 */
.L_x_114:
        /* <DEDUP_REMOVED lines=8> */
.L_x_117:
[----:B------:R-:W-:Y:S05]  /*3ad0*/  BSYNC B1 ;  /* 0x0000000000017941 */ /* 0x000fea0003800000 */
.L_x_116:
        /* <DEDUP_REMOVED lines=8> */
.L_x_119:
[----:B------:R-:W-:Y:S05]  /*3b60*/  BSYNC B1 ;  /* 0x0000000000017941 */ /* 0x000fea0003800000 */
.L_x_118:
[----:B0----5:R-:W-:Y:S01]  /*3b70*/  FMUL R13, R19, R152 ;  /* 0x00000098130d7220 */ /* 0x021fe20000400000 */
[----:B------:R-:W-:Y:S01]  /*3b80*/  ISETP.GT.AND P0, PT, R3, RZ, P2 ;  /* 0x000000ff0300720c */ /* 0x000fe20001704270 */
[----:B------:R-:W-:Y:S02]  /*3b90*/  BSSY B1, `(.L_x_120) ;  /* 0x0000005000017945 */ /* 0x000fe40003800000 */
[----:B------:R-:W-:-:S05]  /*3ba0*/  FFMA R13, R68, R153, R13 ;  /* 0x00000099440d7223 */ /* 0x000fca000000000d */
[----:B------:R0:W-:Y:S05]  /*3bb0*/  @P3 STG.E desc[UR36][R4.64+0x160], R13 ;  /* 0x0001600d04003986 */ /* 0x0001ea000c101924 */
[----:B------:R-:W-:Y:S05]  /*3bc0*/  @!P0 BRA `(.L_x_121) ;  /* 0x0000000000048947 */ /* 0x000fea0003800000 */
[----:B------:R0:W5:Y:S02]  /*3bd0*/  LDG.E.LTC128B R19, desc[UR36][R6.64+0x164] ;  /* 0x0001642406137981 */ /* 0x000164000c1e1920 */
.L_x_121:
[----:B------:R-:W-:Y:S05]  /*3be0*/  BSYNC B1 ;  /* 0x0000000000017941 */ /* 0x000fea0003800000 */
.L_x_120:
[----:B-----5:R-:W-:Y:S01]  /*3bf0*/  FMUL R2, R19, R152 ;  /* 0x0000009813027220 */ /* 0x020fe20000400000 */
[----:B------:R-:W-:Y:S01]  /*3c00*/  ISETP.GT.AND P1, PT, R3, 0x8, P1 ;  /* 0x000000080300780c */ /* 0x000fe20000f24270 */
[----:B------:R-:W-:Y:S02]  /*3c10*/  BSSY B1, `(.L_x_122) ;  /* 0x0000005000017945 */ /* 0x000fe40003800000 */
[----:B------:R-:W-:-:S05]  /*3c20*/  FFMA R69, R69, R153, R2 ;  /* 0x0000009945457223 */ /* 0x000fca0000000002 */
[----:B------:R0:W-:Y:S05]  /*3c30*/  @P0 STG.E desc[UR36][R4.64+0x164], R69 ;  /* 0x0001644504000986 */ /* 0x0001ea000c101924 */
[----:B------:R-:W-:Y:S05]  /*3c40*/  @!P1 BRA `(.L_x_123) ;  /* 0x0000000000049947 */ /* 0x000fea0003800000 */
[----:B------:R0:W5:Y:S02]  /*3c50*/  LDG.E.LTC128B R19, desc[UR36][R8.64+0x160] ;  /* 0x0001602408137981 */ /* 0x000164000c1e1920 */
.L_x_123:
[----:B------:R-:W-:Y:S05]  /*3c60*/  BSYNC B1 ;  /* 0x0000000000017941 */ /* 0x000fea0003800000 */
.L_x_122:
        /* <DEDUP_REMOVED lines=8> */
.L_x_125:
[----:B------:R-:W-:Y:S05]  /*3cf0*/  BSYNC B1 ;  /* 0x0000000000017941 */ /* 0x000fea0003800000 */
.L_x_124:
        /* <DEDUP_REMOVED lines=8> */
.L_x_127:
[----:B------:R-:W-:Y:S05]  /*3d80*/  BSYNC B1 ;  /* 0x0000000000017941 */ /* 0x000fea0003800000 */
.L_x_126:
[----:B0----5:R-:W-:Y:S01]  /*3d90*/  FMUL R13, R19, R152 ;  /* 0x00000098130d7220 */ /* 0x021fe20000400000 */
[----:B------:R-:W-:Y:S01]  /*3da0*/  ISETP.GT.AND P2, PT, R3, RZ, P1 ;  /* 0x000000ff0300720c */ /* 0x000fe20000f44270 */
[----:B------:R-:W-:Y:S02]  /*3db0*/  BSSY B1, `(.L_x_128) ;  /* 0x0000005000017945 */ /* 0x000fe40003800000 */
[----:B------:R-:W-:-:S05]  /*3dc0*/  FFMA R13, R72, R153, R13 ;  /* 0x00000099480d7223 */ /* 0x000fca000000000d */
[----:B------:R0:W-:Y:S05]  /*3dd0*/  @P3 STG.E desc[UR36][R4.64+0x180], R13 ;  /* 0x0001800d04003986 */ /* 0x0001ea000c101924 */
[----:B------:R-:W-:Y:S05]  /*3de0*/  @!P2 BRA `(.L_x_129) ;  /* 0x000000000004a947 */ /* 0x000fea0003800000 */
[----:B------:R0:W5:Y:S02]  /*3df0*/  LDG.E.LTC128B R19, desc[UR36][R6.64+0x184] ;  /* 0x0001842406137981 */ /* 0x000164000c1e1920 */
.L_x_129:
[----:B------:R-:W-:Y:S05]  /*3e00*/  BSYNC B1 ;  /* 0x0000000000017941 */ /* 0x000fea0003800000 */
.L_x_128:
[----:B-----5:R-:W-:Y:S01]  /*3e10*/  FMUL R2, R19, R152 ;  /* 0x0000009813027220 */ /* 0x020fe20000400000 */
[----:B------:R-:W-:Y:S01]  /*3e20*/  ISETP.GT.AND P0, PT, R3, 0x8, P0 ;  /* 0x000000080300780c */ /* 0x000fe20000704270 */
[----:B------:R-:W-:Y:S02]  /*3e30*/  BSSY B1, `(.L_x_130) ;  /* 0x0000005000017945 */ /* 0x000fe40003800000 */
[----:B------:R-:W-:-:S05]  /*3e40*/  FFMA R73, R73, R153, R2 ;  /* 0x0000009949497223 */ /* 0x000fca0000000002 */
[----:B------:R0:W-:Y:S05]  /*3e50*/  @P2 STG.E desc[UR36][R4.64+0x184], R73 ;  /* 0x0001844904002986 */ /* 0x0001ea000c101924 */
[----:B------:R-:W-:Y:S05]  /*3e60*/  @!P0 BRA `(.L_x_131) ;  /* 0x0000000000048947 */ /* 0x000fea0003800000 */
[----:B------:R0:W5:Y:S02]  /*3e70*/  LDG.E.LTC128B R19, desc[UR36][R8.64+0x180] ;  /* 0x0001802408137981 */ /* 0x000164000c1e1920 */
.L_x_131:
[----:B------:R-:W-:Y:S05]  /*3e80*/  BSYNC B1 ;  /* 0x0000000000017941 */ /* 0x000fea0003800000 */
.L_x_130:
        /* <DEDUP_REMOVED lines=8> */
.L_x_133:
[----:B------:R-:W-:Y:S05]  /*3f10*/  BSYNC B1 ;  /* 0x0000000000017941 */ /* 0x000fea0003800000 */
.L_x_132:
        /* <DEDUP_REMOVED lines=8> */
.L_x_135:
[----:B------:R-:W-:Y:S05]  /*3fa0*/  BSYNC B1 ;  /* 0x0000000000017941 */ /* 0x000fea0003800000 */
.L_x_134:
[----:B0----5:R-:W-:Y:S01]  /*3fb0*/  FMUL R13, R19, R152 ;  /* 0x00000098130d7220 */ /* 0x021fe20000400000 */
[----:B------:R-:W-:Y:S01]  /*3fc0*/  ISETP.GT.AND P1, PT, R3, RZ, P0 ;  /* 0x000000ff0300720c */ /* 0x000fe20000724270 */
[----:B------:R-:W-:Y:S02]  /*3fd0*/  BSSY B1, `(.L_x_136) ;  /* 0x0000005000017945 */ /* 0x000fe40003800000 */
[----:B------:R-:W-:-:S05]  /*3fe0*/  FFMA R13, R76, R153, R13 ;  /* 0x000000994c0d7223 */ /* 0x000fca000000000d */
[----:B------:R0:W-:Y:S05]  /*3ff0*/  @P3 STG.E desc[UR36][R4.64+0x1a0], R13 ;  /* 0x0001a00d04003986 */ /* 0x0001ea000c101924 */
[----:B------:R-:W-:Y:S05]  /*4000*/  @!P1 BRA `(.L_x_137) ;  /* 0x0000000000049947 */ /* 0x000fea0003800000 */
[----:B------:R0:W5:Y:S02]  /*4010*/  LDG.E.LTC128B R19, desc[UR36][R6.64+0x1a4] ;  /* 0x0001a42406137981 */ /* 0x000164000c1e1920 */
.L_x_137:
[----:B------:R-:W-:Y:S05]  /*4020*/  BSYNC B1 ;  /* 0x0000000000017941 */ /* 0x000fea0003800000 */
.L_x_136:
[----:B-----5:R-:W-:Y:S01]  /*4030*/  FMUL R2, R19, R152 ;  /* 0x0000009813027220 */ /* 0x020fe20000400000 */
[----:B------:R-:W-:Y:S01]  /*4040*/  ISETP.GT.AND P2, PT, R3, 0x8, P2 ;  /* 0x000000080300780c */ /* 0x000fe20001744270 */
[----:B------:R-:W-:Y:S02]  /*4050*/  BSSY B1, `(.L_x_138) ;  /* 0x0000005000017945 */ /* 0x000fe40003800000 */
[----:B------:R-:W-:-:S05]  /*4060*/  FFMA R77, R77, R153, R2 ;  /* 0x000000994d4d7223 */ /* 0x000fca0000000002 */
[----:B------:R0:W-:Y:S05]  /*4070*/  @P1 STG.E desc[UR36][R4.64+0x1a4], R77 ;  /* 0x0001a44d04001986 */ /* 0x0001ea000c101924 */
[----:B------:R-:W-:Y:S05]  /*4080*/  @!P2 BRA `(.L_x_139) ;  /* 0x000000000004a947 */ /* 0x000fea0003800000 */
[----:B------:R0:W5:Y:S02]  /*4090*/  LDG.E.LTC128B R19, desc[UR36][R8.64+0x1a0] ;  /* 0x0001a02408137981 */ /* 0x000164000c1e1920 */
.L_x_139:
[----:B------:R-:W-:Y:S05]  /*40a0*/  BSYNC B1 ;  /* 0x0000000000017941 */ /* 0x000fea0003800000 */
.L_x_138:
        /* <DEDUP_REMOVED lines=8> */
.L_x_141:
[----:B------:R-:W-:Y:S05]  /*4130*/  BSYNC B1 ;  /* 0x0000000000017941 */ /* 0x000fea0003800000 */
.L_x_140:
        /* <DEDUP_REMOVED lines=8> */
.L_x_143:
[----:B------:R-:W-:Y:S05]  /*41c0*/  BSYNC B1 ;  /* 0x0000000000017941 */ /* 0x000fea0003800000 */
.L_x_142:
[----:B0----5:R-:W-:Y:S01]  /*41d0*/  FMUL R13, R19, R152 ;  /* 0x00000098130d7220 */ /* 0x021fe20000400000 */
[----:B------:R-:W-:Y:S01]  /*41e0*/  ISETP.GT.AND P0, PT, R3, RZ, P2 ;  /* 0x000000ff0300720c */ /* 0x000fe20001704270 */
[----:B------:R-:W-:Y:S02]  /*41f0*/  BSSY B1, `(.L_x_144) ;  /* 0x0000005000017945 */ /* 0x000fe40003800000 */
[----:B------:R-:W-:-:S05]  /*4200*/  FFMA R13, R80, R153, R13 ;  /* 0x00000099500d7223 */ /* 0x000fca000000000d */
[----:B------:R0:W-:Y:S05]  /*4210*/  @P3 STG.E desc[UR36][R4.64+0x1c0], R13 ;  /* 0x0001c00d04003986 */ /* 0x0001ea000c101924 */
[----:B------:R-:W-:Y:S05]  /*4220*/  @!P0 BRA `(.L_x_145) ;  /* 0x0000000000048947 */ /* 0x000fea0003800000 */
[----:B------:R0:W5:Y:S02]  /*4230*/  LDG.E.LTC128B R19, desc[UR36][R6.64+0x1c4] ;  /* 0x0001c42406137981 */ /* 0x000164000c1e1920 */
.L_x_145:
[----:B------:R-:W-:Y:S05]  /*4240*/  BSYNC B1 ;  /* 0x0000000000017941 */ /* 0x000fea0003800000 */
.L_x_144:
[----:B-----5:R-:W-:Y:S01]  /*4250*/  FMUL R2, R19, R152 ;  /* 0x0000009813027220 */ /* 0x020fe20000400000 */
[----:B------:R-:W-:Y:S01]  /*4260*/  ISETP.GT.AND P1, PT, R3, 0x8, P1 ;  /* 0x000000080300780c */ /* 0x000fe20000f24270 */
[----:B------:R-:W-:Y:S02]  /*4270*/  BSSY B1, `(.L_x_146) ;  /* 0x0000005000017945 */ /* 0x000fe40003800000 */
[----:B------:R-:W-:-:S05]  /*4280*/  FFMA R81, R81, R153, R2 ;  /* 0x0000009951517223 */ /* 0x000fca0000000002 */
[----:B------:R0:W-:Y:S05]  /*4290*/  @P0 STG.E desc[UR36][R4.64+0x1c4], R81 ;  /* 0x0001c45104000986 */ /* 0x0001ea000c101924 */
[----:B------:R-:W-:Y:S05]  /*42a0*/  @!P1 BRA `(.L_x_147) ;  /* 0x0000000000049947 */ /* 0x000fea0003800000 */
[----:B------:R0:W5:Y:S02]  /*42b0*/  LDG.E.LTC128B R19, desc[UR36][R8.64+0x1c0] ;  /* 0x0001c02408137981 */ /* 0x000164000c1e1920 */
.L_x_147:
[----:B------:R-:W-:Y:S05]  /*42c0*/  BSYNC B1 ;  /* 0x0000000000017941 */ /* 0x000fea0003800000 */
.L_x_146:
        /* <DEDUP_REMOVED lines=8> */
.L_x_149:
[----:B------:R-:W-:Y:S05]  /*4350*/  BSYNC B1 ;  /* 0x0000000000017941 */ /* 0x000fea0003800000 */
.L_x_148:
        /* <DEDUP_REMOVED lines=8> */
.L_x_151:
[----:B------:R-:W-:Y:S05]  /*43e0*/  BSYNC B1 ;  /* 0x0000000000017941 */ /* 0x000fea0003800000 */
.L_x_150:
[----:B0----5:R-:W-:Y:S01]  /*43f0*/  FMUL R13, R19, R152 ;  /* 0x00000098130d7220 */ /* 0x021fe20000400000 */
[----:B------:R-:W-:Y:S01]  /*4400*/  ISETP.GT.AND P2, PT, R3, RZ, P1 ;  /* 0x000000ff0300720c */ /* 0x000fe20000f44270 */
[----:B------:R-:W-:Y:S02]  /*4410*/  BSSY B1, `(.L_x_152) ;  /* 0x0000005000017945 */ /* 0x000fe40003800000 */
[----:B------:R-:W-:-:S05]  /*4420*/  FFMA R13, R84, R153, R13 ;  /* 0x00000099540d7223 */ /* 0x000fca000000000d */
[----:B------:R0:W-:Y:S05]  /*4430*/  @P3 STG.E desc[UR36][R4.64+0x1e0], R13 ;  /* 0x0001e00d04003986 */ /* 0x0001ea000c101924 */
[----:B------:R-:W-:Y:S05]  /*4440*/  @!P2 BRA `(.L_x_153) ;  /* 0x000000000004a947 */ /* 0x000fea0003800000 */
[----:B------:R0:W5:Y:S02]  /*4450*/  LDG.E.LTC128B R19, desc[UR36][R6.64+0x1e4] ;  /* 0x0001e42406137981 */ /* 0x000164000c1e1920 */
.L_x_153:
[----:B------:R-:W-:Y:S05]  /*4460*/  BSYNC B1 ;  /* 0x0000000000017941 */ /* 0x000fea0003800000 */
.L_x_152:
[----:B-----5:R-:W-:Y:S01]  /*4470*/  FMUL R2, R19, R152 ;  /* 0x0000009813027220 */ /* 0x020fe20000400000 */
[----:B------:R-:W-:Y:S01]  /*4480*/  ISETP.GT.AND P0, PT, R3, 0x8, P0 ;  /* 0x000000080300780c */ /* 0x000fe20000704270 */
[----:B------:R-:W-:Y:S02]  /*4490*/  BSSY B1, `(.L_x_154) ;  /* 0x0000005000017945 */ /* 0x000fe40003800000 */
[----:B------:R-:W-:-:S05]  /*44a0*/  FFMA R85, R85, R153, R2 ;  /* 0x0000009955557223 */ /* 0x000fca0000000002 */
[----:B------:R0:W-:Y:S05]  /*44b0*/  @P2 STG.E desc[UR36][R4.64+0x1e4], R85 ;  /* 0x0001e45504002986 */ /* 0x0001ea000c101924 */
[----:B------:R-:W-:Y:S05]  /*44c0*/  @!P0 BRA `(.L_x_155) ;  /* 0x0000000000048947 */ /* 0x000fea0003800000 */
[----:B------:R0:W5:Y:S02]  /*44d0*/  LDG.E.LTC128B R19, desc[UR36][R8.64+0x1e0] ;  /* 0x0001e02408137981 */ /* 0x000164000c1e1920 */
.L_x_155:
[----:B------:R-:W-:Y:S05]  /*44e0*/  BSYNC B1 ;  /* 0x0000000000017941 */ /* 0x000fea0003800000 */
.L_x_154:
        /* <DEDUP_REMOVED lines=8> */
.L_x_157:
[----:B------:R-:W-:Y:S05]  /*4570*/  BSYNC B1 ;  /* 0x0000000000017941 */ /* 0x000fea0003800000 */
.L_x_156:
        /* <DEDUP_REMOVED lines=8> */
.L_x_159:
[----:B------:R-:W-:Y:S05]  /*4600*/  BSYNC B1 ;  /* 0x0000000000017941 */ /* 0x000fea0003800000 */
.L_x_158:
[----:B0----5:R-:W-:Y:S01]  /*4610*/  FMUL R13, R19, R152 ;  /* 0x00000098130d7220 */ /* 0x021fe20000400000 */
[----:B------:R-:W-:Y:S01]  /*4620*/  ISETP.GT.AND P1, PT, R3, RZ, P0 ;  /* 0x000000ff0300720c */ /* 0x000fe20000724270 */
[----:B------:R-:W-:Y:S02]  /*4630*/  BSSY B1, `(.L_x_160) ;  /* 0x0000005000017945 */ /* 0x000fe40003800000 */
[----:B------:R-:W-:-:S05]  /*4640*/  FFMA R13, R88, R153, R13 ;  /* 0x00000099580d7223 */ /* 0x000fca000000000d */
[----:B------:R0:W-:Y:S05]  /*4650*/  @P3 STG.E desc[UR36][R4.64+0x200], R13 ;  /* 0x0002000d04003986 */ /* 0x0001ea000c101924 */
[----:B------:R-:W-:Y:S05]  /*4660*/  @!P1 BRA `(.L_x_161) ;  /* 0x0000000000049947 */ /* 0x000fea0003800000 */
[----:B------:R0:W5:Y:S02]  /*4670*/  LDG.E.LTC128B R19, desc[UR36][R6.64+0x204] ;  /* 0x0002042406137981 */ /* 0x000164000c1e1920 */
.L_x_161:
[----:B------:R-:W-:Y:S05]  /*4680*/  BSYNC B1 ;  /* 0x0000000000017941 */ /* 0x000fea0003800000 */
.L_x_160:
[----:B-----5:R-:W-:Y:S01]  /*4690*/  FMUL R2, R19, R152 ;  /* 0x0000009813027220 */ /* 0x020fe20000400000 */
[----:B------:R-:W-:Y:S01]  /*46a0*/  ISETP.GT.AND P2, PT, R3, 0x8, P2 ;  /* 0x000000080300780c */ /* 0x000fe20001744270 */
[----:B------:R-:W-:Y:S02]  /*46b0*/  BSSY B1, `(.L_x_162) ;  /* 0x0000005000017945 */ /* 0x000fe40003800000 */
[----:B------:R-:W-:-:S05]  /*46c0*/  FFMA R89, R89, R153, R2 ;  /* 0x0000009959597223 */ /* 0x000fca0000000002 */
[----:B------:R0:W-:Y:S05]  /*46d0*/  @P1 STG.E desc[UR36][R4.64+0x204], R89 ;  /* 0x0002045904001986 */ /* 0x0001ea000c101924 */
[----:B------:R-:W-:Y:S05]  /*46e0*/  @!P2 BRA `(.L_x_163) ;  /* 0x000000000004a947 */ /* 0x000fea0003800000 */
[----:B------:R0:W5:Y:S02]  /*46f0*/  LDG.E.LTC128B R19, desc[UR36][R8.64+0x200] ;  /* 0x0002002408137981 */ /* 0x000164000c1e1920 */
.L_x_163:
[----:B------:R-:W-:Y:S05]  /*4700*/  BSYNC B1 ;  /* 0x0000000000017941 */ /* 0x000fea0003800000 */
.L_x_162:
        /* <DEDUP_REMOVED lines=8> */
.L_x_165:
[----:B------:R-:W-:Y:S05]  /*4790*/  BSYNC B1 ;  /* 0x0000000000017941 */ /* 0x000fea0003800000 */
.L_x_164:
        /* <DEDUP_REMOVED lines=8> */
.L_x_167:
[----:B------:R-:W-:Y:S05]  /*4820*/  BSYNC B1 ;  /* 0x0000000000017941 */ /* 0x000fea0003800000 */
.L_x_166:
[----:B0----5:R-:W-:Y:S01]  /*4830*/  FMUL R13, R19, R152 ;  /* 0x00000098130d7220 */ /* 0x021fe20000400000 */
[----:B------:R-:W-:Y:S01]  /*4840*/  ISETP.GT.AND P0, PT, R3, RZ, P2 ;  /* 0x000000ff0300720c */ /* 0x000fe20001704270 */
[----:B------:R-:W-:Y:S02]  /*4850*/  BSSY B1, `(.L_x_168) ;  /* 0x0000005000017945 */ /* 0x000fe40003800000 */
[----:B------:R-:W-:-:S05]  /*4860*/  FFMA R13, R92, R153, R13 ;  /* 0x000000995c0d7223 */ /* 0x000fca000000000d */
[----:B------:R0:W-:Y:S05]  /*4870*/  @P3 STG.E desc[UR36][R4.64+0x220], R13 ;  /* 0x0002200d04003986 */ /* 0x0001ea000c101924 */
[----:B------:R-:W-:Y:S05]  /*4880*/  @!P0 BRA `(.L_x_169) ;  /* 0x0000000000048947 */ /* 0x000fea0003800000 */
[----:B------:R0:W5:Y:S02]  /*4890*/  LDG.E.LTC128B R19, desc[UR36][R6.64+0x224] ;  /* 0x0002242406137981 */ /* 0x000164000c1e1920 */
.L_x_169:
[----:B------:R-:W-:Y:S05]  /*48a0*/  BSYNC B1 ;  /* 0x0000000000017941 */ /* 0x000fea0003800000 */
.L_x_168:
[----:B-----5:R-:W-:Y:S01]  /*48b0*/  FMUL R2, R19, R152 ;  /* 0x0000009813027220 */ /* 0x020fe20000400000 */
[----:B------:R-:W-:Y:S01]  /*48c0*/  ISETP.GT.AND P1, PT, R3, 0x8, P1 ;  /* 0x000000080300780c */ /* 0x000fe20000f24270 */
[----:B------:R-:W-:Y:S02]  /*48d0*/  BSSY B1, `(.L_x_170) ;  /* 0x0000005000017945 */ /* 0x000fe40003800000 */
[----:B------:R-:W-:-:S05]  /*48e0*/  FFMA R93, R93, R153, R2 ;  /* 0x000000995d5d7223 */ /* 0x000fca0000000002 */
[----:B------:R0:W-:Y:S05]  /*48f0*/  @P0 STG.E desc[UR36][R4.64+0x224], R93 ;  /* 0x0002245d04000986 */ /* 0x0001ea000c101924 */
[----:B------:R-:W-:Y:S05]  /*4900*/  @!P1 BRA `(.L_x_171) ;  /* 0x0000000000049947 */ /* 0x000fea0003800000 */
[----:B------:R0:W5:Y:S02]  /*4910*/  LDG.E.LTC128B R19, desc[UR36][R8.64+0x220] ;  /* 0x0002202408137981 */ /* 0x000164000c1e1920 */
.L_x_171:
[----:B------:R-:W-:Y:S05]  /*4920*/  BSYNC B1 ;  /* 0x0000000000017941 */ /* 0x000fea0003800000 */
.L_x_170:
        /* <DEDUP_REMOVED lines=8> */
.L_x_173:
[----:B------:R-:W-:Y:S05]  /*49b0*/  BSYNC B1 ;  /* 0x0000000000017941 */ /* 0x000fea0003800000 */
.L_x_172:
        /* <DEDUP_REMOVED lines=8> */
.L_x_175:
[----:B------:R-:W-:Y:S05]  /*4a40*/  BSYNC B1 ;  /* 0x0000000000017941 */ /* 0x000fea0003800000 */
.L_x_174:
[----:B0----5:R-:W-:Y:S01]  /*4a50*/  FMUL R13, R19, R152 ;  /* 0x00000098130d7220 */ /* 0x021fe20000400000 */
[----:B------:R-:W-:Y:S01]  /*4a60*/  ISETP.GT.AND P2, PT, R3, RZ, P1 ;  /* 0x000000ff0300720c */ /* 0x000fe20000f44270 */
[----:B------:R-:W-:Y:S02]  /*4a70*/  BSSY B1, `(.L_x_176) ;  /* 0x0000005000017945 */ /* 0x000fe40003800000 */
[----:B------:R-:W-:-:S05]  /*4a80*/  FFMA R13, R96, R153, R13 ;  /* 0x00000099600d7223 */ /* 0x000fca000000000d */
[----:B------:R0:W-:Y:S05]  /*4a90*/  @P3 STG.E desc[UR36][R4.64+0x240], R13 ;  /* 0x0002400d04003986 */ /* 0x0001ea000c101924 */
[----:B------:R-:W-:Y:S05]  /*4aa0*/  @!P2 BRA `(.L_x_177) ;  /* 0x000000000004a947 */ /* 0x000fea0003800000 */
[----:B------:R0:W5:Y:S02]  /*4ab0*/  LDG.E.LTC128B R19, desc[UR36][R6.64+0x244] ;  /* 0x0002442406137981 */ /* 0x000164000c1e1920 */
.L_x_177:
[----:B------:R-:W-:Y:S05]  /*4ac0*/  BSYNC B1 ;  /* 0x0000000000017941 */ /* 0x000fea0003800000 */
.L_x_176:
[----:B-----5:R-:W-:Y:S01]  /*4ad0*/  FMUL R2, R19, R152 ;  /* 0x0000009813027220 */ /* 0x020fe20000400000 */
[----:B------:R-:W-:Y:S01]  /*4ae0*/  ISETP.GT.AND P0, PT, R3, 0x8, P0 ;  /* 0x000000080300780c */ /* 0x000fe20000704270 */
[----:B------:R-:W-:Y:S02]  /*4af0*/  BSSY B1, `(.L_x_178) ;  /* 0x0000005000017945 */ /* 0x000fe40003800000 */
[----:B------:R-:W-:-:S05]  /*4b00*/  FFMA R97, R97, R153, R2 ;  /* 0x0000009961617223 */ /* 0x000fca0000000002 */
[----:B------:R0:W-:Y:S05]  /*4b10*/  @P2 STG.E desc[UR36][R4.64+0x244], R97 ;  /* 0x0002446104002986 */ /* 0x0001ea000c101924 */
[----:B------:R-:W-:Y:S05]  /*4b20*/  @!P0 BRA `(.L_x_179) ;  /* 0x0000000000048947 */ /* 0x000fea0003800000 */
[----:B------:R0:W5:Y:S02]  /*4b30*/  LDG.E.LTC128B R19, desc[UR36][R8.64+0x240] ;  /* 0x0002402408137981 */ /* 0x000164000c1e1920 */
.L_x_179:
[----:B------:R-:W-:Y:S05]  /*4b40*/  BSYNC B1 ;  /* 0x0000000000017941 */ /* 0x000fea0003800000 */
.L_x_178:
        /* <DEDUP_REMOVED lines=8> */
.L_x_181:
[----:B------:R-:W-:Y:S05]  /*4bd0*/  BSYNC B1 ;  /* 0x0000000000017941 */ /* 0x000fea0003800000 */
.L_x_180:
        /* <DEDUP_REMOVED lines=8> */
.L_x_183:
[----:B------:R-:W-:Y:S05]  /*4c60*/  BSYNC B1 ;  /* 0x0000000000017941 */ /* 0x000fea0003800000 */
.L_x_182:
[----:B0----5:R-:W-:Y:S01]  /*4c70*/  FMUL R13, R19, R152 ;  /* 0x00000098130d7220 */ /* 0x021fe20000400000 */
[----:B------:R-:W-:Y:S01]  /*4c80*/  ISETP.GT.AND P1, PT, R3, RZ, P0 ;  /* 0x000000ff0300720c */ /* 0x000fe20000724270 */
[----:B------:R-:W-:Y:S02]  /*4c90*/  BSSY B1, `(.L_x_184) ;  /* 0x0000005000017945 */ /* 0x000fe40003800000 */
[----:B------:R-:W-:-:S05]  /*4ca0*/  FFMA R13, R100, R153, R13 ;  /* 0x00000099640d7223 */ /* 0x000fca000000000d */
[----:B------:R0:W-:Y:S05]  /*4cb0*/  @P3 STG.E desc[UR36][R4.64+0x260], R13 ;  /* 0x0002600d04003986 */ /* 0x0001ea000c101924 */
[----:B------:R-:W-:Y:S05]  /*4cc0*/  @!P1 BRA `(.L_x_185) ;  /* 0x0000000000049947 */ /* 0x000fea0003800000 */
[----:B------:R0:W5:Y:S02]  /*4cd0*/  LDG.E.LTC128B R19, desc[UR36][R6.64+0x264] ;  /* 0x0002642406137981 */ /* 0x000164000c1e1920 */
.L_x_185:
[----:B------:R-:W-:Y:S05]  /*4ce0*/  BSYNC B1 ;  /* 0x0000000000017941 */ /* 0x000fea0003800000 */
.L_x_184:
[----:B-----5:R-:W-:Y:S01]  /*4cf0*/  FMUL R2, R19, R152 ;  /* 0x0000009813027220 */ /* 0x020fe20000400000 */
[----:B------:R-:W-:Y:S01]  /*4d00*/  ISETP.GT.AND P2, PT, R3, 0x8, P2 ;  /* 0x000000080300780c */ /* 0x000fe20001744270 */
[----:B------:R-:W-:Y:S02]  /*4d10*/  BSSY B1, `(.L_x_186) ;  /* 0x0000005000017945 */ /* 0x000fe40003800000 */
[----:B------:R-:W-:-:S05]  /*4d20*/  FFMA R101, R101, R153, R2 ;  /* 0x0000009965657223 */ /* 0x000fca0000000002 */
[----:B------:R0:W-:Y:S05]  /*4d30*/  @P1 STG.E desc[UR36][R4.64+0x264], R101 ;  /* 0x0002646504001986 */ /* 0x0001ea000c101924 */
[----:B------:R-:W-:Y:S05]  /*4d40*/  @!P2 BRA `(.L_x_187) ;  /* 0x000000000004a947 */ /* 0x000fea0003800000 */
[----:B------:R0:W5:Y:S02]  /*4d50*/  LDG.E.LTC128B R19, desc[UR36][R8.64+0x260] ;  /* 0x0002602408137981 */ /* 0x000164000c1e1920 */
.L_x_187:
[----:B------:R-:W-:Y:S05]  /*4d60*/  BSYNC B1 ;  /* 0x0000000000017941 */ /* 0x000fea0003800000 */
.L_x_186:
        /* <DEDUP_REMOVED lines=8> */
.L_x_189:
[----:B------:R-:W-:Y:S05]  /*4df0*/  BSYNC B1 ;  /* 0x0000000000017941 */ /* 0x000fea0003800000 */
.L_x_188:
        /* <DEDUP_REMOVED lines=8> */
.L_x_191:
[----:B------:R-:W-:Y:S05]  /*4e80*/  BSYNC B1 ;  /* 0x0000000000017941 */ /* 0x000fea0003800000 */
.L_x_190:
[----:B0----5:R-:W-:Y:S01]  /*4e90*/  FMUL R13, R19, R152 ;  /* 0x00000098130d7220 */ /* 0x021fe20000400000 */
[----:B------:R-:W-:Y:S01]  /*4ea0*/  ISETP.GT.AND P0, PT, R3, RZ, P2 ;  /* 0x000000ff0300720c */ /* 0x000fe20001704270 */
[----:B------:R-:W-:Y:S02]  /*4eb0*/  BSSY B1, `(.L_x_192) ;  /* 0x0000005000017945 */ /* 0x000fe40003800000 */
[----:B------:R-:W-:-:S05]  /*4ec0*/  FFMA R13, R104, R153, R13 ;  /* 0x00000099680d7223 */ /* 0x000fca000000000d */
[----:B------:R0:W-:Y:S05]  /*4ed0*/  @P3 STG.E desc[UR36][R4.64+0x280], R13 ;  /* 0x0002800d04003986 */ /* 0x0001ea000c101924 */
[----:B------:R-:W-:Y:S05]  /*4ee0*/  @!P0 BRA `(.L_x_193) ;  /* 0x0000000000048947 */ /* 0x000fea0003800000 */
[----:B------:R0:W5:Y:S02]  /*4ef0*/  LDG.E.LTC128B R19, desc[UR36][R6.64+0x284] ;  /* 0x0002842406137981 */ /* 0x000164000c1e1920 */
.L_x_193:
[----:B------:R-:W-:Y:S05]  /*4f00*/  BSYNC B1 ;  /* 0x0000000000017941 */ /* 0x000fea0003800000 */
.L_x_192:
[----:B-----5:R-:W-:Y:S01]  /*4f10*/  FMUL R2, R19, R152 ;  /* 0x0000009813027220 */ /* 0x020fe20000400000 */
[----:B------:R-:W-:Y:S01]  /*4f20*/  ISETP.GT.AND P1, PT, R3, 0x8, P1 ;  /* 0x000000080300780c */ /* 0x000fe20000f24270 */
[----:B------:R-:W-:Y:S02]  /*4f30*/  BSSY B1, `(.L_x_194) ;  /* 0x0000005000017945 */ /* 0x000fe40003800000 */
[----:B------:R-:W-:-:S05]  /*4f40*/  FFMA R105, R105, R153, R2 ;  /* 0x0000009969697223 */ /* 0x000fca0000000002 */
[----:B------:R0:W-:Y:S05]  /*4f50*/  @P0 STG.E desc[UR36][R4.64+0x284], R105 ;  /* 0x0002846904000986 */ /* 0x0001ea000c101924 */
[----:B------:R-:W-:Y:S05]  /*4f60*/  @!P1 BRA `(.L_x_195) ;  /* 0x0000000000049947 */ /* 0x000fea0003800000 */
[----:B------:R0:W5:Y:S02]  /*4f70*/  LDG.E.LTC128B R19, desc[UR36][R8.64+0x280] ;  /* 0x0002802408137981 */ /* 0x000164000c1e1920 */
.L_x_195:
[----:B------:R-:W-:Y:S05]  /*4f80*/  BSYNC B1 ;  /* 0x0000000000017941 */ /* 0x000fea0003800000 */
.L_x_194:
        /* <DEDUP_REMOVED lines=8> */
.L_x_197:
[----:B------:R-:W-:Y:S05]  /*5010*/  BSYNC B1 ;  /* 0x0000000000017941 */ /* 0x000fea0003800000 */
.L_x_196:
        /* <DEDUP_REMOVED lines=8> */
.L_x_199:
[----:B------:R-:W-:Y:S05]  /*50a0*/  BSYNC B1 ;  /* 0x0000000000017941 */ /* 0x000fea0003800000 */
.L_x_198:
[----:B0----5:R-:W-:Y:S01]  /*50b0*/  FMUL R13, R19, R152 ;  /* 0x00000098130d7220 */ /* 0x021fe20000400000 */
[----:B------:R-:W-:Y:S01]  /*50c0*/  ISETP.GT.AND P2, PT, R3, RZ, P1 ;  /* 0x000000ff0300720c */ /* 0x000fe20000f44270 */
[----:B------:R-:W-:Y:S02]  /*50d0*/  BSSY B1, `(.L_x_200) ;  /* 0x0000005000017945 */ /* 0x000fe40003800000 */
[----:B------:R-:W-:-:S05]  /*50e0*/  FFMA R13, R108, R153, R13 ;  /* 0x000000996c0d7223 */ /* 0x000fca000000000d */
[----:B------:R0:W-:Y:S05]  /*50f0*/  @P3 STG.E desc[UR36][R4.64+0x2a0], R13 ;  /* 0x0002a00d04003986 */ /* 0x0001ea000c101924 */
[----:B------:R-:W-:Y:S05]  /*5100*/  @!P2 BRA `(.L_x_201) ;  /* 0x000000000004a947 */ /* 0x000fea0003800000 */
[----:B------:R0:W5:Y:S02]  /*5110*/  LDG.E.LTC128B R19, desc[UR36][R6.64+0x2a4] ;  /* 0x0002a42406137981 */ /* 0x000164000c1e1920 */
.L_x_201:
[----:B------:R-:W-:Y:S05]  /*5120*/  BSYNC B1 ;  /* 0x0000000000017941 */ /* 0x000fea0003800000 */
.L_x_200:
[----:B-----5:R-:W-:Y:S01]  /*5130*/  FMUL R2, R19, R152 ;  /* 0x0000009813027220 */ /* 0x020fe20000400000 */
[----:B------:R-:W-:Y:S01]  /*5140*/  ISETP.GT.AND P0, PT, R3, 0x8, P0 ;  /* 0x000000080300780c */ /* 0x000fe20000704270 */
[----:B------:R-:W-:Y:S02]  /*5150*/  BSSY B1, `(.L_x_202) ;  /* 0x0000005000017945 */ /* 0x000fe40003800000 */
[----:B------:R-:W-:-:S05]  /*5160*/  FFMA R109, R109, R153, R2 ;  /* 0x000000996d6d7223 */ /* 0x000fca0000000002 */
[----:B------:R0:W-:Y:S05]  /*5170*/  @P2 STG.E desc[UR36][R4.64+0x2a4], R109 ;  /* 0x0002a46d04002986 */ /* 0x0001ea000c101924 */
[----:B------:R-:W-:Y:S05]  /*5180*/  @!P0 BRA `(.L_x_203) ;  /* 0x0000000000048947 */ /* 0x000fea0003800000 */
[----:B------:R0:W5:Y:S02]  /*5190*/  LDG.E.LTC128B R19, desc[UR36][R8.64+0x2a0] ;  /* 0x0002a02408137981 */ /* 0x000164000c1e1920 */
.L_x_203:
[----:B------:R-:W-:Y:S05]  /*51a0*/  BSYNC B1 ;  /* 0x0000000000017941 */ /* 0x000fea0003800000 */
.L_x_202:
        /* <DEDUP_REMOVED lines=8> */
.L_x_205:
[----:B------:R-:W-:Y:S05]  /*5230*/  BSYNC B1 ;  /* 0x0000000000017941 */ /* 0x000fea0003800000 */
.L_x_204:
        /* <DEDUP_REMOVED lines=8> */
.L_x_207:
[----:B------:R-:W-:Y:S05]  /*52c0*/  BSYNC B1 ;  /* 0x0000000000017941 */ /* 0x000fea0003800000 */
.L_x_206:
[----:B0----5:R-:W-:Y:S01]  /*52d0*/  FMUL R13, R19, R152 ;  /* 0x00000098130d7220 */ /* 0x021fe20000400000 */
[----:B------:R-:W-:Y:S01]  /*52e0*/  ISETP.GT.AND P1, PT, R3, RZ, P0 ;  /* 0x000000ff0300720c */ /* 0x000fe20000724270 */
[----:B------:R-:W-:Y:S02]  /*52f0*/  BSSY B1, `(.L_x_208) ;  /* 0x0000005000017945 */ /* 0x000fe40003800000 */
[----:B------:R-:W-:-:S05]  /*5300*/  FFMA R13, R112, R153, R13 ;  /* 0x00000099700d7223 */ /* 0x000fca000000000d */
[----:B------:R0:W-:Y:S05]  /*5310*/  @P3 STG.E desc[UR36][R4.64+0x2c0], R13 ;  /* 0x0002c00d04003986 */ /* 0x0001ea000c101924 */
[----:B------:R-:W-:Y:S05]  /*5320*/  @!P1 BRA `(.L_x_209) ;  /* 0x0000000000049947 */ /* 0x000fea0003800000 */
[----:B------:R0:W5:Y:S02]  /*5330*/  LDG.E.LTC128B R19, desc[UR36][R6.64+0x2c4] ;  /* 0x0002c42406137981 */ /* 0x000164000c1e1920 */
.L_x_209:
[----:B------:R-:W-:Y:S05]  /*5340*/  BSYNC B1 ;  /* 0x0000000000017941 */ /* 0x000fea0003800000 */
.L_x_208:
[----:B-----5:R-:W-:Y:S01]  /*5350*/  FMUL R2, R19, R152 ;  /* 0x0000009813027220 */ /* 0x020fe20000400000 */
[----:B------:R-:W-:Y:S01]  /*5360*/  ISETP.GT.AND P2, PT, R3, 0x8, P2 ;  /* 0x000000080300780c */ /* 0x000fe20001744270 */
[----:B------:R-:W-:Y:S02]  /*5370*/  BSSY B1, `(.L_x_210) ;  /* 0x0000005000017945 */ /* 0x000fe40003800000 */
[----:B------:R-:W-:-:S05]  /*5380*/  FFMA R113, R113, R153, R2 ;  /* 0x0000009971717223 */ /* 0x000fca0000000002 */
[----:B------:R0:W-:Y:S05]  /*5390*/  @P1 STG.E desc[UR36][R4.64+0x2c4], R113 ;  /* 0x0002c47104001986 */ /* 0x0001ea000c101924 */
[----:B------:R-:W-:Y:S05]  /*53a0*/  @!P2 BRA `(.L_x_211) ;  /* 0x000000000004a947 */ /* 0x000fea0003800000 */
[----:B------:R0:W5:Y:S02]  /*53b0*/  LDG.E.LTC128B R19, desc[UR36][R8.64+0x2c0] ;  /* 0x0002c02408137981 */ /* 0x000164000c1e1920 */
.L_x_211:
[----:B------:R-:W-:Y:S05]  /*53c0*/  BSYNC B1 ;  /* 0x0000000000017941 */ /* 0x000fea0003800000 */
.L_x_210:
        /* <DEDUP_REMOVED lines=8> */
.L_x_213:
[----:B------:R-:W-:Y:S05]  /*5450*/  BSYNC B1 ;  /* 0x0000000000017941 */ /* 0x000fea0003800000 */
.L_x_212:
        /* <DEDUP_REMOVED lines=8> */
.L_x_215:
[----:B------:R-:W-:Y:S05]  /*54e0*/  BSYNC B1 ;  /* 0x0000000000017941 */ /* 0x000fea0003800000 */
.L_x_214:
[----:B0----5:R-:W-:Y:S01]  /*54f0*/  FMUL R13, R19, R152 ;  /* 0x00000098130d7220 */ /* 0x021fe20000400000 */
[----:B------:R-:W-:Y:S01]  /*5500*/  ISETP.GT.AND P0, PT, R3, RZ, P2 ;  /* 0x000000ff0300720c */ /* 0x000fe20001704270 */
[----:B------:R-:W-:Y:S02]  /*5510*/  BSSY B1, `(.L_x_216) ;  /* 0x0000005000017945 */ /* 0x000fe40003800000 */
[----:B------:R-:W-:-:S05]  /*5520*/  FFMA R13, R116, R153, R13 ;  /* 0x00000099740d7223 */ /* 0x000fca000000000d */
[----:B------:R0:W-:Y:S05]  /*5530*/  @P3 STG.E desc[UR36][R4.64+0x2e0], R13 ;  /* 0x0002e00d04003986 */ /* 0x0001ea000c101924 */
[----:B------:R-:W-:Y:S05]  /*5540*/  @!P0 BRA `(.L_x_217) ;  /* 0x0000000000048947 */ /* 0x000fea0003800000 */
[----:B------:R0:W5:Y:S02]  /*5550*/  LDG.E.LTC128B R19, desc[UR36][R6.64+0x2e4] ;  /* 0x0002e42406137981 */ /* 0x000164000c1e1920 */
.L_x_217:
[----:B------:R-:W-:Y:S05]  /*5560*/  BSYNC B1 ;  /* 0x0000000000017941 */ /* 0x000fea0003800000 */
.L_x_216:
[----:B-----5:R-:W-:Y:S01]  /*5570*/  FMUL R2, R19, R152 ;  /* 0x0000009813027220 */ /* 0x020fe20000400000 */
[----:B------:R-:W-:Y:S01]  /*5580*/  ISETP.GT.AND P1, PT, R3, 0x8, P1 ;  /* 0x000000080300780c */ /* 0x000fe20000f24270 */
[----:B------:R-:W-:Y:S02]  /*5590*/  BSSY B1, `(.L_x_218) ;  /* 0x0000005000017945 */ /* 0x000fe40003800000 */
[----:B------:R-:W-:-:S05]  /*55a0*/  FFMA R117, R117, R153, R2 ;  /* 0x0000009975757223 */ /* 0x000fca0000000002 */
[----:B------:R0:W-:Y:S05]  /*55b0*/  @P0 STG.E desc[UR36][R4.64+0x2e4], R117 ;  /* 0x0002e47504000986 */ /* 0x0001ea000c101924 */
[----:B------:R-:W-:Y:S05]  /*55c0*/  @!P1 BRA `(.L_x_219) ;  /* 0x0000000000049947 */ /* 0x000fea0003800000 */
[----:B------:R0:W5:Y:S02]  /*55d0*/  LDG.E.LTC128B R19, desc[UR36][R8.64+0x2e0] ;  /* 0x0002e02408137981 */ /* 0x000164000c1e1920 */
.L_x_219:
[----:B------:R-:W-:Y:S05]  /*55e0*/  BSYNC B1 ;  /* 0x0000000000017941 */ /* 0x000fea0003800000 */
.L_x_218:
        /* <DEDUP_REMOVED lines=8> */
.L_x_221:
[----:B------:R-:W-:Y:S05]  /*5670*/  BSYNC B1 ;  /* 0x0000000000017941 */ /* 0x000fea0003800000 */
.L_x_220:
        /* <DEDUP_REMOVED lines=8> */
.L_x_223:
[----:B------:R-:W-:Y:S05]  /*5700*/  BSYNC B1 ;  /* 0x0000000000017941 */ /* 0x000fea0003800000 */
.L_x_222:
[----:B0----5:R-:W-:Y:S01]  /*5710*/  FMUL R13, R19, R152 ;  /* 0x00000098130d7220 */ /* 0x021fe20000400000 */
[----:B------:R-:W-:Y:S01]  /*5720*/  ISETP.GT.AND P2, PT, R3, RZ, P1 ;  /* 0x000000ff0300720c */ /* 0x000fe20000f44270 */
[----:B------:R-:W-:Y:S02]  /*5730*/  BSSY B1, `(.L_x_224) ;  /* 0x0000005000017945 */ /* 0x000fe40003800000 */
[----:B------:R-:W-:-:S05]  /*5740*/  FFMA R13, R120, R153, R13 ;  /* 0x00000099780d7223 */ /* 0x000fca000000000d */
[----:B------:R0:W-:Y:S05]  /*5750*/  @P3 STG.E desc[UR36][R4.64+0x300], R13 ;  /* 0x0003000d04003986 */ /* 0x0001ea000c101924 */
[----:B------:R-:W-:Y:S05]  /*5760*/  @!P2 BRA `(.L_x_225) ;  /* 0x000000000004a947 */ /* 0x000fea0003800000 */
[----:B------:R0:W5:Y:S02]  /*5770*/  LDG.E.LTC128B R19, desc[UR36][R6.64+0x304] ;  /* 0x0003042406137981 */ /* 0x000164000c1e1920 */
.L_x_225:
[----:B------:R-:W-:Y:S05]  /*5780*/  BSYNC B1 ;  /* 0x0000000000017941 */ /* 0x000fea0003800000 */
.L_x_224:
[----:B-----5:R-:W-:Y:S01]  /*5790*/  FMUL R2, R19, R152 ;  /* 0x0000009813027220 */ /* 0x020fe20000400000 */
[----:B------:R-:W-:Y:S01]  /*57a0*/  ISETP.GT.AND P0, PT, R3, 0x8, P0 ;  /* 0x000000080300780c */ /* 0x000fe20000704270 */
[----:B------:R-:W-:Y:S02]  /*57b0*/  BSSY B1, `(.L_x_226) ;  /* 0x0000005000017945 */ /* 0x000fe40003800000 */
[----:B------:R-:W-:-:S05]  /*57c0*/  FFMA R121, R121, R153, R2 ;  /* 0x0000009979797223 */ /* 0x000fca0000000002 */
[----:B------:R0:W-:Y:S05]  /*57d0*/  @P2 STG.E desc[UR36][R4.64+0x304], R121 ;  /* 0x0003047904002986 */ /* 0x0001ea000c101924 */
[----:B------:R-:W-:Y:S05]  /*57e0*/  @!P0 BRA `(.L_x_227) ;  /* 0x0000000000048947 */ /* 0x000fea0003800000 */
[----:B------:R0:W5:Y:S02]  /*57f0*/  LDG.E.LTC128B R19, desc[UR36][R8.64+0x300] ;  /* 0x0003002408137981 */ /* 0x000164000c1e1920 */
.L_x_227:
[----:B------:R-:W-:Y:S05]  /*5800*/  BSYNC B1 ;  /* 0x0000000000017941 */ /* 0x000fea0003800000 */
.L_x_226:
        /* <DEDUP_REMOVED lines=8> */
.L_x_229:
[----:B------:R-:W-:Y:S05]  /*5890*/  BSYNC B1 ;  /* 0x0000000000017941 */ /* 0x000fea0003800000 */
.L_x_228:
        /* <DEDUP_REMOVED lines=8> */
.L_x_231:
[----:B------:R-:W-:Y:S05]  /*5920*/  BSYNC B1 ;  /* 0x0000000000017941 */ /* 0x000fea0003800000 */
.L_x_230:
[----:B0----5:R-:W-:Y:S01]  /*5930*/  FMUL R13, R19, R152 ;  /* 0x00000098130d7220 */ /* 0x021fe20000400000 */
[----:B------:R-:W-:Y:S01]  /*5940*/  ISETP.GT.AND P1, PT, R3, RZ, P0 ;  /* 0x000000ff0300720c */ /* 0x000fe20000724270 */
[----:B------:R-:W-:Y:S02]  /*5950*/  BSSY B1, `(.L_x_232) ;  /* 0x0000005000017945 */ /* 0x000fe40003800000 */
[----:B------:R-:W-:-:S05]  /*5960*/  FFMA R13, R124, R153, R13 ;  /* 0x000000997c0d7223 */ /* 0x000fca000000000d */
[----:B------:R0:W-:Y:S05]  /*5970*/  @P3 STG.E desc[UR36][R4.64+0x320], R13 ;  /* 0x0003200d04003986 */ /* 0x0001ea000c101924 */
[----:B------:R-:W-:Y:S05]  /*5980*/  @!P1 BRA `(.L_x_233) ;  /* 0x0000000000049947 */ /* 0x000fea0003800000 */
[----:B------:R0:W5:Y:S02]  /*5990*/  LDG.E.LTC128B R19, desc[UR36][R6.64+0x324] ;  /* 0x0003242406137981 */ /* 0x000164000c1e1920 */
.L_x_233:
[----:B------:R-:W-:Y:S05]  /*59a0*/  BSYNC B1 ;  /* 0x0000000000017941 */ /* 0x000fea0003800000 */
.L_x_232:
[----:B-----5:R-:W-:Y:S01]  /*59b0*/  FMUL R2, R19, R152 ;  /* 0x0000009813027220 */ /* 0x020fe20000400000 */
[----:B------:R-:W-:Y:S01]  /*59c0*/  ISETP.GT.AND P2, PT, R3, 0x8, P2 ;  /* 0x000000080300780c */ /* 0x000fe20001744270 */
[----:B------:R-:W-:Y:S02]  /*59d0*/  BSSY B1, `(.L_x_234) ;  /* 0x0000005000017945 */ /* 0x000fe40003800000 */
[----:B------:R-:W-:-:S05]  /*59e0*/  FFMA R125, R125, R153, R2 ;  /* 0x000000997d7d7223 */ /* 0x000fca0000000002 */
[----:B------:R0:W-:Y:S05]  /*59f0*/  @P1 STG.E desc[UR36][R4.64+0x324], R125 ;  /* 0x0003247d04001986 */ /* 0x0001ea000c101924 */
[----:B------:R-:W-:Y:S05]  /*5a00*/  @!P2 BRA `(.L_x_235) ;  /* 0x000000000004a947 */ /* 0x000fea0003800000 */
[----:B------:R0:W5:Y:S02]  /*5a10*/  LDG.E.LTC128B R19, desc[UR36][R8.64+0x320] ;  /* 0x0003202408137981 */ /* 0x000164000c1e1920 */
.L_x_235:
[----:B------:R-:W-:Y:S05]  /*5a20*/  BSYNC B1 ;  /* 0x0000000000017941 */ /* 0x000fea0003800000 */
.L_x_234:
        /* <DEDUP_REMOVED lines=8> */
.L_x_237:
[----:B------:R-:W-:Y:S05]  /*5ab0*/  BSYNC B1 ;  /* 0x0000000000017941 */ /* 0x000fea0003800000 */
.L_x_236:
        /* <DEDUP_REMOVED lines=8> */
.L_x_239:
[----:B------:R-:W-:Y:S05]  /*5b40*/  BSYNC B1 ;  /* 0x0000000000017941 */ /* 0x000fea0003800000 */
.L_x_238:
[----:B0----5:R-:W-:Y:S01]  /*5b50*/  FMUL R13, R19, R152 ;  /* 0x00000098130d7220 */ /* 0x021fe20000400000 */
[----:B------:R-:W-:Y:S01]  /*5b60*/  ISETP.GT.AND P0, PT, R3, RZ, P2 ;  /* 0x000000ff0300720c */ /* 0x000fe20001704270 */
[----:B------:R-:W-:Y:S02]  /*5b70*/  BSSY B1, `(.L_x_240) ;  /* 0x0000005000017945 */ /* 0x000fe40003800000 */
[----:B------:R-:W-:-:S05]  /*5b80*/  FFMA R13, R128, R153, R13 ;  /* 0x00000099800d7223 */ /* 0x000fca000000000d */
[----:B------:R0:W-:Y:S05]  /*5b90*/  @P3 STG.E desc[UR36][R4.64+0x340], R13 ;  /* 0x0003400d04003986 */ /* 0x0001ea000c101924 */
[----:B------:R-:W-:Y:S05]  /*5ba0*/  @!P0 BRA `(.L_x_241) ;  /* 0x0000000000048947 */ /* 0x000fea0003800000 */
[----:B------:R0:W5:Y:S02]  /*5bb0*/  LDG.E.LTC128B R19, desc[UR36][R6.64+0x344] ;  /* 0x0003442406137981 */ /* 0x000164000c1e1920 */
.L_x_241:
[----:B------:R-:W-:Y:S05]  /*5bc0*/  BSYNC B1 ;  /* 0x0000000000017941 */ /* 0x000fea0003800000 */
.L_x_240:
[----:B-----5:R-:W-:Y:S01]  /*5bd0*/  FMUL R2, R19, R152 ;  /* 0x0000009813027220 */ /* 0x020fe20000400000 */
[----:B------:R-:W-:Y:S01]  /*5be0*/  ISETP.GT.AND P1, PT, R3, 0x8, P1 ;  /* 0x000000080300780c */ /* 0x000fe20000f24270 */
[----:B------:R-:W-:Y:S02]  /*5bf0*/  BSSY B1, `(.L_x_242) ;  /* 0x0000005000017945 */ /* 0x000fe40003800000 */
[----:B------:R-:W-:-:S05]  /*5c00*/  FFMA R129, R129, R153, R2 ;  /* 0x0000009981817223 */ /* 0x000fca0000000002 */
[----:B------:R0:W-:Y:S05]  /*5c10*/  @P0 STG.E desc[UR36][R4.64+0x344], R129 ;  /* 0x0003448104000986 */ /* 0x0001ea000c101924 */
[----:B------:R-:W-:Y:S05]  /*5c20*/  @!P1 BRA `(.L_x_243) ;  /* 0x0000000000049947 */ /* 0x000fea0003800000 */
[----:B------:R0:W5:Y:S02]  /*5c30*/  LDG.E.LTC128B R19, desc[UR36][R8.64+0x340] ;  /* 0x0003402408137981 */ /* 0x000164000c1e1920 */
.L_x_243:
[----:B------:R-:W-:Y:S05]  /*5c40*/  BSYNC B1 ;  /* 0x0000000000017941 */ /* 0x000fea0003800000 */
.L_x_242:
        /* <DEDUP_REMOVED lines=8> */
.L_x_245:
[----:B------:R-:W-:Y:S05]  /*5cd0*/  BSYNC B1 ;  /* 0x0000000000017941 */ /* 0x000fea0003800000 */
.L_x_244:
        /* <DEDUP_REMOVED lines=8> */
.L_x_247:
[----:B------:R-:W-:Y:S05]  /*5d60*/  BSYNC B1 ;  /* 0x0000000000017941 */ /* 0x000fea0003800000 */
.L_x_246:
[----:B0----5:R-:W-:Y:S01]  /*5d70*/  FMUL R13, R19, R152 ;  /* 0x00000098130d7220 */ /* 0x021fe20000400000 */
[----:B------:R-:W-:Y:S01]  /*5d80*/  ISETP.GT.AND P2, PT, R3, RZ, P1 ;  /* 0x000000ff0300720c */ /* 0x000fe20000f44270 */
[----:B------:R-:W-:Y:S02]  /*5d90*/  BSSY B1, `(.L_x_248) ;  /* 0x0000005000017945 */ /* 0x000fe40003800000 */
[----:B------:R-:W-:-:S05]  /*5da0*/  FFMA R13, R132, R153, R13 ;  /* 0x00000099840d7223 */ /* 0x000fca000000000d */
[----:B------:R0:W-:Y:S05]  /*5db0*/  @P3 STG.E desc[UR36][R4.64+0x360], R13 ;  /* 0x0003600d04003986 */ /* 0x0001ea000c101924 */
[----:B------:R-:W-:Y:S05]  /*5dc0*/  @!P2 BRA `(.L_x_249) ;  /* 0x000000000004a947 */ /* 0x000fea0003800000 */
[----:B------:R0:W5:Y:S02]  /*5dd0*/  LDG.E.LTC128B R19, desc[UR36][R6.64+0x364] ;  /* 0x0003642406137981 */ /* 0x000164000c1e1920 */
.L_x_249:
[----:B------:R-:W-:Y:S05]  /*5de0*/  BSYNC B1 ;  /* 0x0000000000017941 */ /* 0x000fea0003800000 */
.L_x_248:
[----:B-----5:R-:W-:Y:S01]  /*5df0*/  FMUL R2, R19, R152 ;  /* 0x0000009813027220 */ /* 0x020fe20000400000 */
[----:B------:R-:W-:Y:S01]  /*5e00*/  ISETP.GT.AND P0, PT, R3, 0x8, P0 ;  /* 0x000000080300780c */ /* 0x000fe20000704270 */
[----:B------:R-:W-:Y:S02]  /*5e10*/  BSSY B1, `(.L_x_250) ;  /* 0x0000005000017945 */ /* 0x000fe40003800000 */
[----:B------:R-:W-:-:S05]  /*5e20*/  FFMA R133, R133, R153, R2 ;  /* 0x0000009985857223 */ /* 0x000fca0000000002 */
[----:B------:R0:W-:Y:S05]  /*5e30*/  @P2 STG.E desc[UR36][R4.64+0x364], R133 ;  /* 0x0003648504002986 */ /* 0x0001ea000c101924 */
[----:B------:R-:W-:Y:S05]  /*5e40*/  @!P0 BRA `(.L_x_251) ;  /* 0x0000000000048947 */ /* 0x000fea0003800000 */
[----:B------:R0:W5:Y:S02]  /*5e50*/  LDG.E.LTC128B R19, desc[UR36][R8.64+0x360] ;  /* 0x0003602408137981 */ /* 0x000164000c1e1920 */
.L_x_251:
[----:B------:R-:W-:Y:S05]  /*5e60*/  BSYNC B1 ;  /* 0x0000000000017941 */ /* 0x000fea0003800000 */
.L_x_250:
        /* <DEDUP_REMOVED lines=8> */
.L_x_253:
[----:B------:R-:W-:Y:S05]  /*5ef0*/  BSYNC B1 ;  /* 0x0000000000017941 */ /* 0x000fea0003800000 */
.L_x_252:
        /* <DEDUP_REMOVED lines=8> */
.L_x_255:
[----:B------:R-:W-:Y:S05]  /*5f80*/  BSYNC B1 ;  /* 0x0000000000017941 */ /* 0x000fea0003800000 */
.L_x_254:
[----:B0----5:R-:W-:Y:S01]  /*5f90*/  FMUL R13, R19, R152 ;  /* 0x00000098130d7220 */ /* 0x021fe20000400000 */
[----:B------:R-:W-:Y:S01]  /*5fa0*/  ISETP.GT.AND P1, PT, R3, RZ, P0 ;  /* 0x000000ff0300720c */ /* 0x000fe20000724270 */
[----:B------:R-:W-:Y:S02]  /*5fb0*/  BSSY B1, `(.L_x_256) ;  /* 0x0000005000017945 */ /* 0x000fe40003800000 */
[----:B------:R-:W-:-:S05]  /*5fc0*/  FFMA R13, R136, R153, R13 ;  /* 0x00000099880d7223 */ /* 0x000fca000000000d */
[----:B------:R0:W-:Y:S05]  /*5fd0*/  @P3 STG.E desc[UR36][R4.64+0x380], R13 ;  /* 0x0003800d04003986 */ /* 0x0001ea000c101924 */
[----:B------:R-:W-:Y:S05]  /*5fe0*/  @!P1 BRA `(.L_x_257) ;  /* 0x0000000000049947 */ /* 0x000fea0003800000 */
[----:B------:R0:W5:Y:S02]  /*5ff0*/  LDG.E.LTC128B R19, desc[UR36][R6.64+0x384] ;  /* 0x0003842406137981 */ /* 0x000164000c1e1920 */
.L_x_257:
[----:B------:R-:W-:Y:S05]  /*6000*/  BSYNC B1 ;  /* 0x0000000000017941 */ /* 0x000fea0003800000 */
.L_x_256:
[----:B-----5:R-:W-:Y:S01]  /*6010*/  FMUL R2, R19, R152 ;  /* 0x0000009813027220 */ /* 0x020fe20000400000 */
[----:B------:R-:W-:Y:S01]  /*6020*/  ISETP.GT.AND P2, PT, R3, 0x8, P2 ;  /* 0x000000080300780c */ /* 0x000fe20001744270 */
[----:B------:R-:W-:Y:S02]  /*6030*/  BSSY B1, `(.L_x_258) ;  /* 0x0000005000017945 */ /* 0x000fe40003800000 */
[----:B------:R-:W-:-:S05]  /*6040*/  FFMA R137, R137, R153, R2 ;  /* 0x0000009989897223 */ /* 0x000fca0000000002 */
[----:B------:R0:W-:Y:S05]  /*6050*/  @P1 STG.E desc[UR36][R4.64+0x384], R137 ;  /* 0x0003848904001986 */ /* 0x0001ea000c101924 */
[----:B------:R-:W-:Y:S05]  /*6060*/  @!P2 BRA `(.L_x_259) ;  /* 0x000000000004a947 */ /* 0x000fea0003800000 */
[----:B------:R0:W5:Y:S02]  /*6070*/  LDG.E.LTC128B R19, desc[UR36][R8.64+0x380] ;  /* 0x0003802408137981 */ /* 0x000164000c1e1920 */
.L_x_259:
[----:B------:R-:W-:Y:S05]  /*6080*/  BSYNC B1 ;  /* 0x0000000000017941 */ /* 0x000fea0003800000 */
.L_x_258:
        /* <DEDUP_REMOVED lines=8> */
.L_x_261:
[----:B------:R-:W-:Y:S05]  /*6110*/  BSYNC B1 ;  /* 0x0000000000017941 */ /* 0x000fea0003800000 */
.L_x_260:
        /* <DEDUP_REMOVED lines=8> */
.L_x_263:
[----:B------:R-:W-:Y:S05]  /*61a0*/  BSYNC B1 ;  /* 0x0000000000017941 */ /* 0x000fea0003800000 */
.L_x_262:
[----:B0----5:R-:W-:Y:S01]  /*61b0*/  FMUL R13, R19, R152 ;  /* 0x00000098130d7220 */ /* 0x021fe20000400000 */
[----:B------:R-:W-:Y:S01]  /*61c0*/  ISETP.GT.AND P0, PT, R3, RZ, P2 ;  /* 0x000000ff0300720c */ /* 0x000fe20001704270 */
[----:B------:R-:W-:Y:S02]  /*61d0*/  BSSY B1, `(.L_x_264) ;  /* 0x0000005000017945 */ /* 0x000fe40003800000 */
[----:B------:R-:W-:-:S05]  /*61e0*/  FFMA R13, R140, R153, R13 ;  /* 0x000000998c0d7223 */ /* 0x000fca000000000d */
[----:B------:R0:W-:Y:S05]  /*61f0*/  @P3 STG.E desc[UR36][R4.64+0x3a0], R13 ;  /* 0x0003a00d04003986 */ /* 0x0001ea000c101924 */
[----:B------:R-:W-:Y:S05]  /*6200*/  @!P0 BRA `(.L_x_265) ;  /* 0x0000000000048947 */ /* 0x000fea0003800000 */
[----:B------:R0:W5:Y:S02]  /*6210*/  LDG.E.LTC128B R19, desc[UR36][R6.64+0x3a4] ;  /* 0x0003a42406137981 */ /* 0x000164000c1e1920 */
.L_x_265:
[----:B------:R-:W-:Y:S05]  /*6220*/  BSYNC B1 ;  /* 0x0000000000017941 */ /* 0x000fea0003800000 */
.L_x_264:
[----:B-----5:R-:W-:Y:S01]  /*6230*/  FMUL R2, R19, R152 ;  /* 0x0000009813027220 */ /* 0x020fe20000400000 */
[----:B------:R-:W-:Y:S01]  /*6240*/  ISETP.GT.AND P1, PT, R3, 0x8, P1 ;  /* 0x000000080300780c */ /* 0x000fe20000f24270 */
[----:B------:R-:W-:Y:S02]  /*6250*/  BSSY B1, `(.L_x_266) ;  /* 0x0000005000017945 */ /* 0x000fe40003800000 */
[----:B------:R-:W-:-:S05]  /*6260*/  FFMA R141, R141, R153, R2 ;  /* 0x000000998d8d7223 */ /* 0x000fca0000000002 */
[----:B------:R0:W-:Y:S05]  /*6270*/  @P0 STG.E desc[UR36][R4.64+0x3a4], R141 ;  /* 0x0003a48d04000986 */ /* 0x0001ea000c101924 */
[----:B------:R-:W-:Y:S05]  /*6280*/  @!P1 BRA `(.L_x_267) ;  /* 0x0000000000049947 */ /* 0x000fea0003800000 */
[----:B------:R0:W5:Y:S02]  /*6290*/  LDG.E.LTC128B R19, desc[UR36][R8.64+0x3a0] ;  /* 0x0003a02408137981 */ /* 0x000164000c1e1920 */
.L_x_267:
[----:B------:R-:W-:Y:S05]  /*62a0*/  BSYNC B1 ;  /* 0x0000000000017941 */ /* 0x000fea0003800000 */
.L_x_266:
        /* <DEDUP_REMOVED lines=8> */
.L_x_269:
[----:B------:R-:W-:Y:S05]  /*6330*/  BSYNC B1 ;  /* 0x0000000000017941 */ /* 0x000fea0003800000 */
.L_x_268:
        /* <DEDUP_REMOVED lines=8> */
.L_x_271:
[----:B------:R-:W-:Y:S05]  /*63c0*/  BSYNC B1 ;  /* 0x0000000000017941 */ /* 0x000fea0003800000 */
.L_x_270:
[----:B0----5:R-:W-:Y:S01]  /*63d0*/  FMUL R13, R19, R152 ;  /* 0x00000098130d7220 */ /* 0x021fe20000400000 */
[----:B------:R-:W-:Y:S01]  /*63e0*/  ISETP.GT.AND P2, PT, R3, RZ, P1 ;  /* 0x000000ff0300720c */ /* 0x000fe20000f44270 */
[----:B------:R-:W-:Y:S02]  /*63f0*/  BSSY B1, `(.L_x_272) ;  /* 0x0000005000017945 */ /* 0x000fe40003800000 */
[----:B------:R-:W-:-:S05]  /*6400*/  FFMA R13, R144, R153, R13 ;  /* 0x00000099900d7223 */ /* 0x000fca000000000d */
[----:B------:R0:W-:Y:S05]  /*6410*/  @P3 STG.E desc[UR36][R4.64+0x3c0], R13 ;  /* 0x0003c00d04003986 */ /* 0x0001ea000c101924 */
[----:B------:R-:W-:Y:S05]  /*6420*/  @!P2 BRA `(.L_x_273) ;  /* 0x000000000004a947 */ /* 0x000fea0003800000 */
[----:B------:R0:W5:Y:S02]  /*6430*/  LDG.E.LTC128B R19, desc[UR36][R6.64+0x3c4] ;  /* 0x0003c42406137981 */ /* 0x000164000c1e1920 */
.L_x_273:
[----:B------:R-:W-:Y:S05]  /*6440*/  BSYNC B1 ;  /* 0x0000000000017941 */ /* 0x000fea0003800000 */
.L_x_272:
[----:B-----5:R-:W-:Y:S01]  /*6450*/  FMUL R2, R19, R152 ;  /* 0x0000009813027220 */ /* 0x020fe20000400000 */
[----:B------:R-:W-:Y:S01]  /*6460*/  ISETP.GT.AND P0, PT, R3, 0x8, P0 ;  /* 0x000000080300780c */ /* 0x000fe20000704270 */
[----:B------:R-:W-:Y:S02]  /*6470*/  BSSY B1, `(.L_x_274) ;  /* 0x0000005000017945 */ /* 0x000fe40003800000 */
[----:B------:R-:W-:-:S05]  /*6480*/  FFMA R145, R145, R153, R2 ;  /* 0x0000009991917223 */ /* 0x000fca0000000002 */
[----:B------:R0:W-:Y:S05]  /*6490*/  @P2 STG.E desc[UR36][R4.64+0x3c4], R145 ;  /* 0x0003c49104002986 */ /* 0x0001ea000c101924 */
[----:B------:R-:W-:Y:S05]  /*64a0*/  @!P0 BRA `(.L_x_275) ;  /* 0x0000000000048947 */ /* 0x000fea0003800000 */
[----:B------:R0:W5:Y:S02]  /*64b0*/  LDG.E.LTC128B R19, desc[UR36][R8.64+0x3c0] ;  /* 0x0003c02408137981 */ /* 0x000164000c1e1920 */
.L_x_275:
[----:B------:R-:W-:Y:S05]  /*64c0*/  BSYNC B1 ;  /* 0x0000000000017941 */ /* 0x000fea0003800000 */
.L_x_274:
        /* <DEDUP_REMOVED lines=8> */
.L_x_277:
[----:B------:R-:W-:Y:S05]  /*6550*/  BSYNC B1 ;  /* 0x0000000000017941 */ /* 0x000fea0003800000 */
.L_x_276:
        /* <DEDUP_REMOVED lines=8> */
.L_x_279:
[----:B------:R-:W-:Y:S05]  /*65e0*/  BSYNC B1 ;  /* 0x0000000000017941 */ /* 0x000fea0003800000 */
.L_x_278:
[----:B0----5:R-:W-:Y:S01]  /*65f0*/  FMUL R13, R19, R152 ;  /* 0x00000098130d7220 */ /* 0x021fe20000400000 */
[----:B------:R-:W-:Y:S01]  /*6600*/  ISETP.GT.AND P1, PT, R3, RZ, P0 ;  /* 0x000000ff0300720c */ /* 0x000fe20000724270 */
[----:B------:R-:W-:Y:S02]  /*6610*/  BSSY B1, `(.L_x_280) ;  /* 0x0000005000017945 */ /* 0x000fe40003800000 */
[----:B------:R-:W-:-:S05]  /*6620*/  FFMA R13, R148, R153, R13 ;  /* 0x00000099940d7223 */ /* 0x000fca000000000d */
[----:B------:R0:W-:Y:S05]  /*6630*/  @P3 STG.E desc[UR36][R4.64+0x3e0], R13 ;  /* 0x0003e00d04003986 */ /* 0x0001ea000c101924 */
[----:B------:R-:W-:Y:S05]  /*6640*/  @!P1 BRA `(.L_x_281) ;  /* 0x0000000000049947 */ /* 0x000fea0003800000 */
[----:B------:R0:W5:Y:S02]  /*6650*/  LDG.E.LTC128B R19, desc[UR36][R6.64+0x3e4] ;  /* 0x0003e42406137981 */ /* 0x000164000c1e1920 */
.L_x_281:
[----:B------:R-:W-:Y:S05]  /*6660*/  BSYNC B1 ;  /* 0x0000000000017941 */ /* 0x000fea0003800000 */
.L_x_280:
[----:B-----5:R-:W-:Y:S01]  /*6670*/  FMUL R0, R19, R152 ;  /* 0x0000009813007220 */ /* 0x020fe20000400000 */
[----:B------:R-:W-:Y:S01]  /*6680*/  ISETP.GT.AND P2, PT, R3, 0x8, P2 ;  /* 0x000000080300780c */ /* 0x000fe20001744270 */
[----:B------:R-:W-:Y:S02]  /*6690*/  BSSY B1, `(.L_x_282) ;  /* 0x0000005000017945 */ /* 0x000fe40003800000 */
[----:B------:R-:W-:-:S05]  /*66a0*/  FFMA R149, R149, R153, R0 ;  /* 0x0000009995957223 */ /* 0x000fca0000000000 */
[----:B------:R0:W-:Y:S05]  /*66b0*/  @P1 STG.E desc[UR36][R4.64+0x3e4], R149 ;  /* 0x0003e49504001986 */ /* 0x0001ea000c101924 */
[----:B------:R-:W-:Y:S05]  /*66c0*/  @!P2 BRA `(.L_x_283) ;  /* 0x000000000004a947 */ /* 0x000fea0003800000 */
[----:B------:R0:W5:Y:S02]  /*66d0*/  LDG.E.LTC128B R19, desc[UR36][R8.64+0x3e0] ;  /* 0x0003e02408137981 */ /* 0x000164000c1e1920 */
.L_x_283:
[----:B------:R-:W-:Y:S05]  /*66e0*/  BSYNC B1 ;  /* 0x0000000000017941 */ /* 0x000fea0003800000 */
.L_x_282:
[----:B01---5:R-:W-:Y:S01]  /*66f0*/  FMUL R5, R19, R152 ;  /* 0x0000009813057220 */ /* 0x023fe20000400000 */
[----:B------:R-:W-:Y:S01]  /*6700*/  ISETP.GT.AND P0, PT, R3, 0x8, P0 ;  /* 0x000000080300780c */ /* 0x000fe20000704270 */
[----:B------:R-:W-:Y:S01]  /*6710*/  @P2 IMAD.MOV.U32 R2, RZ, RZ, R10 ;  /* 0x000000ffff022224 */ /* 0x000fe200078e000a */
[----:B------:R-:W-:Y:S01]  /*6720*/  BSSY B1, `(.L_x_284) ;  /* 0x0000006000017945 */ /* 0x000fe20003800000 */
[----:B------:R-:W-:Y:S01]  /*6730*/  FFMA R5, R150, R153, R5 ;  /* 0x0000009996057223 */ /* 0x000fe20000000005 */
[----:B------:R-:W-:-:S05]  /*6740*/  @P2 IMAD.MOV.U32 R3, RZ, RZ, R11 ;  /* 0x000000ffff032224 */ /* 0x000fca00078e000b */
[----:B------:R0:W-:Y:S04]  /*6750*/  @P2 STG.E desc[UR36][R2.64+0x3e0], R5 ;  /* 0x0003e00502002986 */ /* 0x0001e8000c101924 */
[----:B------:R-:W-:Y:S05]  /*6760*/  @!P0 BRA `(.L_x_285) ;  /* 0x0000000000048947 */ /* 0x000fea0003800000 */
[----:B------:R1:W5:Y:S02]  /*6770*/  LDG.E.LTC128B R19, desc[UR36][R8.64+0x3e4] ;  /* 0x0003e42408137981 */ /* 0x000364000c1e1920 */
.L_x_285:
[----:B------:R-:W-:Y:S05]  /*6780*/  BSYNC B1 ;  /* 0x0000000000017941 */ /* 0x000fea0003800000 */
.L_x_284:
[----:B-----5:R-:W-:-:S04]  /*6790*/  FMUL R0, R19, R152 ;  /* 0x0000009813007220 */ /* 0x020fc80000400000 */
[----:B------:R-:W-:Y:S01]  /*67a0*/  FFMA R151, R151, R153, R0 ;  /* 0x0000009997977223 */ /* 0x000fe20000000000 */
[----:B------:R-:W-:Y:S06]  /*67b0*/  @!P0 BRA `(.L_x_286) ;  /* 0x0000001c00388947 */ /* 0x000fec0003800000 */
[----:B------:R0:W-:Y:S01]  /*67c0*/  STG.E desc[UR36][R10.64+0x3e4], R151 ;  /* 0x0003e4970a007986 */ /* 0x0001e2000c101924 */
[----:B------:R-:W-:Y:S05]  /*67d0*/  BRA `(.L_x_286) ;  /* 0x0000001c00307947 */ /* 0x000fea0003800000 */
.L_x_33:
[----:B------:R-:W-:Y:S01]  /*67e0*/  ISETP.GT.AND P3, PT, R0, 0x1, PT ;  /* 0x000000010000780c */ /* 0x000fe20003f64270 */
[----:B------:R-:W-:Y:S01]  /*67f0*/  ULDC.64 UR4, c[0x0][0x5c0] ;  /* 0x0001700000047ab9 */ /* 0x000fe20000000a00 */
[-C--:B------:R-:W-:Y:S01]  /*6800*/  FMUL R9, R24, R153.reuse ;  /* 0x0000009918097220 */ /* 0x080fe20000400000 */
[C---:B------:R-:W-:Y:S01]  /*6810*/  LEA R4, P1, R172.reuse, UR4, 0x2 ;  /* 0x00000004ac047c11 */ /* 0x040fe2000f8210ff */
[-C--:B------:R-:W-:Y:S01]  /*6820*/  FMUL R25, R25, R153.reuse ;  /* 0x0000009919197220 */ /* 0x080fe20000400000 */
[----:B------:R-:W-:Y:S01]  /*6830*/  ISETP.GT.AND P2, PT, R3, RZ, P3 ;  /* 0x000000ff0300720c */ /* 0x000fe20001f44270 */
[-C--:B------:R-:W-:Y:S01]  /*6840*/  FMUL R27, R27, R153.reuse ;  /* 0x000000991b1b7220 */ /* 0x080fe20000400000 */
[----:B------:R-:W-:Y:S01]  /*6850*/  LEA.HI.X R5, R172, UR5, R177, 0x2, P1 ;  /* 0x00000005ac057c11 */ /* 0x000fe200088f14b1 */
[-C--:B------:R-:W-:Y:S01]  /*6860*/  FMUL R29, R29, R153.reuse ;  /* 0x000000991d1d7220 */ /* 0x080fe20000400000 */
[----:B------:R-:W-:Y:S01]  /*6870*/  ISETP.GT.AND P0, PT, R3, 0x8, P0 ;  /* 0x000000080300780c */ /* 0x000fe20000704270 */
[-C--:B------:R-:W-:Y:S01]  /*6880*/  FMUL R31, R31, R153.reuse ;  /* 0x000000991f1f7220 */ /* 0x080fe20000400000 */
[----:B------:R-:W-:Y:S01]  /*6890*/  ISETP.GT.AND P5, PT, R0, 0x8, PT ;  /* 0x000000080000780c */ /* 0x000fe20003fa4270 */
[----:B------:R1:W-:Y:S01]  /*68a0*/  @P4 STG.E desc[UR36][R4.64], R9 ;  /* 0x0000000904004986 */ /* 0x0003e2000c101924 */
[C---:B------:R-:W-:Y:S01]  /*68b0*/  SHF.L.U64.HI R11, R10.reuse, 0x5, R11 ;  /* 0x000000050a0b7819 */ /* 0x040fe2000001020b */
[-C--:B------:R-:W-:Y:S01]  /*68c0*/  FMUL R33, R33, R153.reuse ;  /* 0x0000009921217220 */ /* 0x080fe20000400000 */
[----:B------:R-:W-:Y:S01]  /*68d0*/  LEA R6, P1, R10, R4, 0x5 ;  /* 0x000000040a067211 */ /* 0x000fe200078228ff */
[-C--:B------:R-:W-:Y:S01]  /*68e0*/  FMUL R35, R35, R153.reuse ;  /* 0x0000009923237220 */ /* 0x080fe20000400000 */
[----:B------:R-:W-:Y:S01]  /*68f0*/  ISETP.GT.AND P3, PT, R3, 0x8, P3 ;  /* 0x000000080300780c */ /* 0x000fe20001f64270 */
[----:B------:R-:W-:Y:S01]  /*6900*/  @P2 STG.E desc[UR36][R4.64+0x4], R25 ;  /* 0x0000041904002986 */ /* 0x000fe2000c101924 */
[----:B------:R-:W-:Y:S01]  /*6910*/  ISETP.GT.AND P4, PT, R0, 0x9, PT ;  /* 0x000000090000780c */ /* 0x000fe20003f84270 */
[----:B------:R-:W-:Y:S01]  /*6920*/  IMAD.X R7, R11, 0x1, R5, P1 ;  /* 0x000000010b077824 */ /* 0x000fe200008e0605 */
[C---:B------:R-:W-:Y:S01]  /*6930*/  ISETP.GT.AND P2, PT, R3.reuse, RZ, P5 ;  /* 0x000000ff0300720c */ /* 0x040fe20002f44270 */
[-C--:B------:R-:W-:Y:S01]  /*6940*/  FMUL R11, R28, R153.reuse ;  /* 0x000000991c0b7220 */ /* 0x080fe20000400000 */
[C---:B------:R-:W-:Y:S01]  /*6950*/  ISETP.GT.AND P1, PT, R3.reuse, RZ, P4 ;  /* 0x000000ff0300720c */ /* 0x040fe20002724270 */
[-C--:B-1----:R-:W-:Y:S01]  /*6960*/  FMUL R9, R26, R153.reuse ;  /* 0x000000991a097220 */ /* 0x082fe20000400000 */
[----:B------:R-:W-:Y:S01]  /*6970*/  ISETP.GT.AND P4, PT, R3, 0x8, P4 ;  /* 0x000000080300780c */ /* 0x000fe20002784270 */
[-C--:B------:R-:W-:Y:S01]  /*6980*/  FMUL R37, R37, R153.reuse ;  /* 0x0000009925257220 */ /* 0x080fe20000400000 */
[-C--:B------:R-:W-:Y:S01]  /*6990*/  FMUL R39, R39, R153.reuse ;  /* 0x0000009927277220 */ /* 0x080fe20000400000 */
[-C--:B------:R-:W-:Y:S01]  /*69a0*/  FMUL R41, R41, R153.reuse ;  /* 0x0000009929297220 */ /* 0x080fe20000400000 */
[----:B------:R1:W-:Y:S01]  /*69b0*/  @P0 STG.E desc[UR36][R6.64], R9 ;  /* 0x0000000906000986 */ /* 0x0003e2000c101924 */
[----:B------:R-:W-:Y:S01]  /*69c0*/  ISETP.GT.AND P0, PT, R3, 0x8, P5 ;  /* 0x000000080300780c */ /* 0x000fe20002f04270 */
[-C--:B------:R-:W-:Y:S01]  /*69d0*/  FMUL R43, R43, R153.reuse ;  /* 0x000000992b2b7220 */ /* 0x080fe20000400000 */
[C---:B------:R-:W-:Y:S01]  /*69e0*/  ISETP.GT.AND P5, PT, R0.reuse, 0x10, PT ;  /* 0x000000100000780c */ /* 0x040fe20003fa4270 */
[----:B------:R-:W-:Y:S01]  /*69f0*/  @P3 STG.E desc[UR36][R6.64+0x4], R27 ;  /* 0x0000041b06003986 */ /* 0x000fe2000c101924 */
[----:B------:R-:W-:Y:S01]  /*6a00*/  ISETP.GT.AND P3, PT, R0, 0x11, PT ;  /* 0x000000110000780c */ /* 0x000fe20003f64270 */
[-C--:B------:R-:W-:Y:S01]  /*6a10*/  FMUL R45, R45, R153.reuse ;  /* 0x000000992d2d7220 */ /* 0x080fe20000400000 */
[-C--:B------:R-:W-:Y:S01]  /*6a20*/  FMUL R47, R47, R153.reuse ;  /* 0x000000992f2f7220 */ /* 0x080fe20000400000 */
[----:B------:R2:W-:Y:S01]  /*6a30*/  @P2 STG.E desc[UR36][R4.64+0x20], R11 ;  /* 0x0000200b04002986 */ /* 0x0005e2000c101924 */
[----:B------:R-:W-:Y:S01]  /*6a40*/  ISETP.GT.AND P2, PT, R3, RZ, P5 ;  /* 0x000000ff0300720c */ /* 0x000fe20002f44270 */
[-C--:B------:R-:W-:Y:S01]  /*6a50*/  FMUL R49, R49, R153.reuse ;  /* 0x0000009931317220 */ /* 0x080fe20000400000 */
[-C--:B------:R-:W-:Y:S01]  /*6a60*/  FMUL R51, R51, R153.reuse ;  /* 0x0000009933337220 */ /* 0x080fe20000400000 */
[----:B------:R-:W-:Y:S01]  /*6a70*/  @P1 STG.E desc[UR36][R4.64+0x24], R29 ;  /* 0x0000241d04001986 */ /* 0x000fe2000c101924 */
[-C--:B-1----:R-:W-:Y:S01]  /*6a80*/  FMUL R9, R30, R153.reuse ;  /* 0x000000991e097220 */ /* 0x082fe20000400000 */
[----:B------:R-:W-:Y:S01]  /*6a90*/  ISETP.GT.AND P1, PT, R3, RZ, P3 ;  /* 0x000000ff0300720c */ /* 0x000fe20001f24270 */
[-C--:B------:R-:W-:Y:S01]  /*6aa0*/  FMUL R53, R53, R153.reuse ;  /* 0x0000009935357220 */ /* 0x080fe20000400000 */
[----:B------:R-:W-:Y:S01]  /*6ab0*/  ISETP.GT.AND P3, PT, R3, 0x8, P3 ;  /* 0x000000080300780c */ /* 0x000fe20001f64270 */
[-C--:B------:R-:W-:Y:S01]  /*6ac0*/  FMUL R55, R55, R153.reuse ;  /* 0x0000009937377220 */ /* 0x080fe20000400000 */
[----:B------:R1:W-:Y:S01]  /*6ad0*/  @P0 STG.E desc[UR36][R6.64+0x20], R9 ;  /* 0x0000200906000986 */ /* 0x0003e2000c101924 */
[----:B------:R-:W-:Y:S01]  /*6ae0*/  ISETP.GT.AND P0, PT, R3, 0x8, P5 ;  /* 0x000000080300780c */ /* 0x000fe20002f04270 */
[-C--:B--2---:R-:W-:Y:S01]  /*6af0*/  FMUL R11, R32, R153.reuse ;  /* 0x00000099200b7220 */ /* 0x084fe20000400000 */
        /* <DEDUP_REMOVED lines=139> */
[C---:B------:R-:W-:Y:S01]  /*73b0*/  ISETP.GT.AND P3, PT, R3.reuse, 0x8, P3 ;  /* 0x000000080300780c */ /* 0x040fe20001f64270 */
[-C--:B0-----:R-:W-:Y:S01]  /*73c0*/  FMUL R13, R150, R153.reuse ;  /* 0x00000099960d7220 */ /* 0x081fe20000400000 */
[----:B------:R0:W-:Y:S01]  /*73d0*/  @P0 STG.E desc[UR36][R6.64+0x120], R9 ;  /* 0x0001200906000986 */ /* 0x0001e2000c101924 */
[----:B------:R-:W-:Y:S01]  /*73e0*/  ISETP.GT.AND P0, PT, R3, 0x8, P5 ;  /* 0x000000080300780c */ /* 0x000fe20002f04270 */
[-C--:B--2---:R-:W-:Y:S01]  /*73f0*/  FMUL R11, R64, R153.reuse ;  /* 0x00000099400b7220 */ /* 0x084fe20000400000 */
[C---:B------:R-:W-:Y:S01]  /*7400*/  ISETP.GT.AND P5, PT, R0.reuse, 0x58, PT ;  /* 0x000000580000780c */ /* 0x040fe20003fa4270 */
[----:B------:R-:W-:Y:S01]  /*7410*/  @P4 STG.E desc[UR36][R6.64+0x124], R63 ;  /* 0x0001243f06004986 */ /* 0x000fe2000c101924 */
[----:B------:R-:W-:Y:S01]  /*7420*/  ISETP.GT.AND P4, PT, R0, 0x59, PT ;  /* 0x000000590000780c */ /* 0x000fe20003f84270 */
[----:B------:R-:W-:-:S02]  /*7430*/  FMUL R151, R151, R153 ;  /* 0x0000009997977220 */ /* 0x000fc40000400000 */
[----:B------:R1:W-:Y:S01]  /*7440*/  @P2 STG.E desc[UR36][R4.64+0x140], R11 ;  /* 0x0001400b04002986 */ /* 0x0003e2000c101924 */
[----:B------:R-:W-:-:S03]  /*7450*/  ISETP.GT.AND P2, PT, R3, RZ, P5 ;  /* 0x000000ff0300720c */ /* 0x000fc60002f44270 */
[----:B------:R-:W-:Y:S01]  /*7460*/  @P1 STG.E desc[UR36][R4.64+0x144], R65 ;  /* 0x0001444104001986 */ /* 0x000fe2000c101924 */
[-C--:B0-----:R-:W-:Y:S01]  /*7470*/  FMUL R9, R66, R153.reuse ;  /* 0x0000009942097220 */ /* 0x081fe20000400000 */
[C---:B------:R-:W-:Y:S02]  /*7480*/  ISETP.GT.AND P1, PT, R3.reuse, RZ, P4 ;  /* 0x000000ff0300720c */ /* 0x040fe40002724270 */
[C---:B------:R-:W-:Y:S02]  /*7490*/  ISETP.GT.AND P4, PT, R3.reuse, 0x8, P4 ;  /* 0x000000080300780c */ /* 0x040fe40002784270 */
[----:B------:R0:W-:Y:S01]  /*74a0*/  @P0 STG.E desc[UR36][R6.64+0x140], R9 ;  /* 0x0001400906000986 */ /* 0x0001e2000c101924 */
[----:B------:R-:W-:Y:S01]  /*74b0*/  ISETP.GT.AND P0, PT, R3, 0x8, P5 ;  /* 0x000000080300780c */ /* 0x000fe20002f04270 */
[----:B-1----:R-:W-:Y:S01]  /*74c0*/  FMUL R11, R68, R153 ;  /* 0x00000099440b7220 */ /* 0x002fe20000400000 */
[C---:B------:R-:W-:Y:S01]  /*74d0*/  ISETP.GT.AND P5, PT, R0.reuse, 0x60, PT ;  /* 0x000000600000780c */ /* 0x040fe20003fa4270 */
[----:B------:R-:W-:Y:S01]  /*74e0*/  @P3 STG.E desc[UR36][R6.64+0x144], R67 ;  /* 0x0001444306003986 */ /* 0x000fe2000c101924 */
[----:B------:R-:W-:-:S03]  /*74f0*/  ISETP.GT.AND P3, PT, R0, 0x61, PT ;  /* 0x000000610000780c */ /* 0x000fc60003f64270 */
        /* <DEDUP_REMOVED lines=87> */
[C---:B------:R-:W-:Y:S01]  /*7a70*/  ISETP.GT.AND P1, PT, R3.reuse, RZ, P4 ;  /* 0x000000ff0300720c */ /* 0x040fe20002724270 */
[----:B0-----:R-:W-:Y:S01]  /*7a80*/  FMUL R9, R98, R153 ;  /* 0x0000009962097220 */ /* 0x001fe20000400000 */
[----:B------:R-:W-:-:S04]  /*7a90*/  ISETP.GT.AND P4, PT, R3, 0x8, P4 ;  /* 0x000000080300780c */ /* 0x000fc80002784270 */
[----:B------:R0:W-:Y:S01]  /*7aa0*/  @P0 STG.E desc[UR36][R6.64+0x240], R9 ;  /* 0x0002400906000986 */ /* 0x0001e2000c101924 */
[----:B-1----:R-:W-:Y:S01]  /*7ab0*/  FMUL R11, R100, R153 ;  /* 0x00000099640b7220 */ /* 0x002fe20000400000 */
[----:B------:R-:W-:Y:S02]  /*7ac0*/  ISETP.GT.AND P0, PT, R3, 0x8, P5 ;  /* 0x000000080300780c */ /* 0x000fe40002f04270 */
[----:B------:R-:W-:Y:S01]  /*7ad0*/  @P3 STG.E desc[UR36][R6.64+0x244], R99 ;  /* 0x0002446306003986 */ /* 0x000fe2000c101924 */
[----:B------:R-:W-:-:S03]  /*7ae0*/  ISETP.GT.AND P5, PT, R0, 0xa0, PT ;  /* 0x000000a00000780c */ /* 0x000fc60003fa4270 */
[----:B------:R1:W-:Y:S01]  /*7af0*/  @P2 STG.E desc[UR36][R4.64+0x260], R11 ;  /* 0x0002600b04002986 */ /* 0x0003e2000c101924 */
[----:B------:R-:W-:Y:S02]  /*7b00*/  ISETP.GT.AND P2, PT, R0, 0xa1, PT ;  /* 0x000000a10000780c */ /* 0x000fe40003f44270 */
[C---:B------:R-:W-:Y:S01]  /*7b10*/  ISETP.GT.AND P3, PT, R3.reuse, RZ, P5 ;  /* 0x000000ff0300720c */ /* 0x040fe20002f64270 */
[----:B------:R-:W-:Y:S01]  /*7b20*/  @P1 STG.E desc[UR36][R4.64+0x264], R101 ;  /* 0x0002646504001986 */ /* 0x000fe2000c101924 */
[C---:B------:R-:W-:Y:S01]  /*7b30*/  ISETP.GT.AND P1, PT, R3.reuse, RZ, P2 ;  /* 0x000000ff0300720c */ /* 0x040fe20001724270 */
[----:B0-----:R-:W-:Y:S01]  /*7b40*/  FMUL R9, R102, R153 ;  /* 0x0000009966097220 */ /* 0x001fe20000400000 */
[----:B------:R-:W-:-:S04]  /*7b50*/  ISETP.GT.AND P2, PT, R3, 0x8, P2 ;  /* 0x000000080300780c */ /* 0x000fc80001744270 */
[----:B------:R0:W-:Y:S01]  /*7b60*/  @P0 STG.E desc[UR36][R6.64+0x260], R9 ;  /* 0x0002600906000986 */ /* 0x0001e2000c101924 */
[----:B-1----:R-:W-:Y:S01]  /*7b70*/  FMUL R11, R104, R153 ;  /* 0x00000099680b7220 */ /* 0x002fe20000400000 */
[----:B------:R-:W-:Y:S02]  /*7b80*/  ISETP.GT.AND P0, PT, R3, 0x8, P5 ;  /* 0x000000080300780c */ /* 0x000fe40002f04270 */
[----:B------:R-:W-:Y:S04]  /*7b90*/  @P4 STG.E desc[UR36][R6.64+0x264], R103 ;  /* 0x0002646706004986 */ /* 0x000fe8000c101924 */
[----:B------:R1:W-:Y:S01]  /*7ba0*/  @P3 STG.E desc[UR36][R4.64+0x280], R11 ;  /* 0x0002800b04003986 */ /* 0x0003e2000c101924 */
[----:B------:R-:W-:-:S03]  /*7bb0*/  ISETP.GT.AND P3, PT, R0, 0xa8, PT ;  /* 0x000000a80000780c */ /* 0x000fc60003f64270 */
[----:B------:R-:W-:Y:S01]  /*7bc0*/  @P1 STG.E desc[UR36][R4.64+0x284], R105 ;  /* 0x0002846904001986 */ /* 0x000fe2000c101924 */
[----:B------:R-:W-:Y:S01]  /*7bd0*/  ISETP.GT.AND P1, PT, R0, 0xa9, PT ;  /* 0x000000a90000780c */ /* 0x000fe20003f24270 */
[-C--:B0-----:R-:W-:Y:S01]  /*7be0*/  FMUL R9, R106, R153.reuse ;  /* 0x000000996a097220 */ /* 0x081fe20000400000 */
[C---:B------:R-:W-:Y:S02]  /*7bf0*/  ISETP.GT.AND P5, PT, R3.reuse, RZ, P3 ;  /* 0x000000ff0300720c */ /* 0x040fe40001fa4270 */
[C---:B------:R-:W-:Y:S02]  /*7c00*/  ISETP.GT.AND P4, PT, R3.reuse, RZ, P1 ;  /* 0x000000ff0300720c */ /* 0x040fe40000f84270 */
[----:B------:R0:W-:Y:S01]  /*7c10*/  @P0 STG.E desc[UR36][R6.64+0x280], R9 ;  /* 0x0002800906000986 */ /* 0x0001e2000c101924 */
[----:B-1----:R-:W-:Y:S01]  /*7c20*/  FMUL R11, R108, R153 ;  /* 0x000000996c0b7220 */ /* 0x002fe20000400000 */
[C---:B------:R-:W-:Y:S02]  /*7c30*/  ISETP.GT.AND P3, PT, R3.reuse, 0x8, P3 ;  /* 0x000000080300780c */ /* 0x040fe40001f64270 */
[----:B------:R-:W-:Y:S01]  /*7c40*/  @P2 STG.E desc[UR36][R6.64+0x284], R107 ;  /* 0x0002846b06002986 */ /* 0x000fe2000c101924 */
[----:B------:R-:W-:-:S02]  /*7c50*/  ISETP.GT.AND P1, PT, R3, 0x8, P1 ;  /* 0x000000080300780c */ /* 0x000fc40000f24270 */
[C---:B------:R-:W-:Y:S02]  /*7c60*/  ISETP.GT.AND P0, PT, R0.reuse, 0xb0, PT ;  /* 0x000000b00000780c */ /* 0x040fe40003f04270 */
[----:B------:R-:W-:Y:S01]  /*7c70*/  ISETP.GT.AND P2, PT, R0, 0xb1, PT ;  /* 0x000000b10000780c */ /* 0x000fe20003f44270 */
[----:B------:R1:W-:Y:S01]  /*7c80*/  @P5 STG.E desc[UR36][R4.64+0x2a0], R11 ;  /* 0x0002a00b04005986 */ /* 0x0003e2000c101924 */
[C---:B------:R-:W-:Y:S01]  /*7c90*/  ISETP.GT.AND P5, PT, R3.reuse, RZ, P0 ;  /* 0x000000ff0300720c */ /* 0x040fe200007a4270 */
[-C--:B0-----:R-:W-:Y:S01]  /*7ca0*/  FMUL R9, R110, R153.reuse ;  /* 0x000000996e097220 */ /* 0x081fe20000400000 */
[C---:B------:R-:W-:Y:S01]  /*7cb0*/  ISETP.GT.AND P0, PT, R3.reuse, 0x8, P0 ;  /* 0x000000080300780c */ /* 0x040fe20000704270 */
[----:B------:R-:W-:Y:S01]  /*7cc0*/  @P4 STG.E desc[UR36][R4.64+0x2a4], R109 ;  /* 0x0002a46d04004986 */ /* 0x000fe2000c101924 */
[C---:B------:R-:W-:Y:S02]  /*7cd0*/  ISETP.GT.AND P4, PT, R3.reuse, RZ, P2 ;  /* 0x000000ff0300720c */ /* 0x040fe40001784270 */
[----:B------:R-:W-:Y:S01]  /*7ce0*/  ISETP.GT.AND P2, PT, R3, 0x8, P2 ;  /* 0x000000080300780c */ /* 0x000fe20001744270 */
[----:B------:R0:W-:Y:S01]  /*7cf0*/  @P3 STG.E desc[UR36][R6.64+0x2a0], R9 ;  /* 0x0002a00906003986 */ /* 0x0001e2000c101924 */
[----:B------:R-:W-:Y:S01]  /*7d00*/  ISETP.GT.AND P3, PT, R0, 0xb9, PT ;  /* 0x000000b90000780c */ /* 0x000fe20003f64270 */
[----:B-1----:R-:W-:-:S02]  /*7d10*/  FMUL R11, R112, R153 ;  /* 0x00000099700b7220 */ /* 0x002fc40000400000 */
[----:B------:R-:W-:Y:S01]  /*7d20*/  @P1 STG.E desc[UR36][R6.64+0x2a4], R111 ;  /* 0x0002a46f06001986 */ /* 0x000fe2000c101924 */
[----:B------:R-:W-:-:S03]  /*7d30*/  ISETP.GT.AND P1, PT, R0, 0xb8, PT ;  /* 0x000000b80000780c */ /* 0x000fc60003f24270 */
[----:B------:R1:W-:Y:S01]  /*7d40*/  @P5 STG.E desc[UR36][R4.64+0x2c0], R11 ;  /* 0x0002c00b04005986 */ /* 0x0003e2000c101924 */
[C---:B------:R-:W-:Y:S01]  /*7d50*/  ISETP.GT.AND P5, PT, R3.reuse, RZ, P1 ;  /* 0x000000ff0300720c */ /* 0x040fe20000fa4270 */
[-C--:B0-----:R-:W-:Y:S02]  /*7d60*/  FMUL R9, R114, R153.reuse ;  /* 0x0000009972097220 */ /* 0x081fe40000400000 */
[----:B------:R-:W-:Y:S01]  /*7d70*/  @P4 STG.E desc[UR36][R4.64+0x2c4], R113 ;  /* 0x0002c47104004986 */ /* 0x000fe2000c101924 */
[C---:B------:R-:W-:Y:S02]  /*7d80*/  ISETP.GT.AND P4, PT, R3.reuse, RZ, P3 ;  /* 0x000000ff0300720c */ /* 0x040fe40001f84270 */
[C---:B------:R-:W-:Y:S01]  /*7d90*/  ISETP.GT.AND P1, PT, R3.reuse, 0x8, P1 ;  /* 0x000000080300780c */ /* 0x040fe20000f24270 */
[----:B------:R0:W-:Y:S01]  /*7da0*/  @P0 STG.E desc[UR36][R6.64+0x2c0], R9 ;  /* 0x0002c00906000986 */ /* 0x0001e2000c101924 */
[----:B------:R-:W-:Y:S02]  /*7db0*/  ISETP.GT.AND P0, PT, R0, 0xc0, PT ;  /* 0x000000c00000780c */ /* 0x000fe40003f04270 */
[----:B------:R-:W-:Y:S01]  /*7dc0*/  ISETP.GT.AND P3, PT, R3, 0x8, P3 ;  /* 0x000000080300780c */ /* 0x000fe20001f64270 */
[----:B-1----:R-:W-:Y:S01]  /*7dd0*/  FMUL R11, R116, R153 ;  /* 0x00000099740b7220 */ /* 0x002fe20000400000 */
        /* <DEDUP_REMOVED lines=81> */
[----:B------:R-:W-:Y:S02]  /*82f0*/  ISETP.GT.AND P2, PT, R3, 0x8, P2 ;  /* 0x000000080300780c */ /* 0x000fe40001744270 */
[----:B------:R-:W-:Y:S01]  /*8300*/  ISETP.GT.AND P1, PT, R0, 0xf9, PT ;  /* 0x000000f90000780c */ /* 0x000fe20003f24270 */
[----:B-1----:R-:W-:Y:S01]  /*8310*/  FMUL R11, R144, R153 ;  /* 0x00000099900b7220 */ /* 0x002fe20000400000 */
[----:B------:R-:W-:Y:S01]  /*8320*/  @P3 STG.E desc[UR36][R6.64+0x3a4], R143 ;  /* 0x0003a48f06003986 */ /* 0x000fe2000c101924 */
[----:B------:R-:W-:-:S03]  /*8330*/  ISETP.GT.AND P3, PT, R0, 0xf8, PT ;  /* 0x000000f80000780c */ /* 0x000fc60003f64270 */
[----:B------:R1:W-:Y:S01]  /*8340*/  @P5 STG.E desc[UR36][R4.64+0x3c0], R11 ;  /* 0x0003c00b04005986 */ /* 0x0003e2000c101924 */
[C---:B------:R-:W-:Y:S02]  /*8350*/  ISETP.GT.AND P5, PT, R3.reuse, RZ, P3 ;  /* 0x000000ff0300720c */ /* 0x040fe40001fa4270 */
[C---:B------:R-:W-:Y:S01]  /*8360*/  ISETP.GT.AND P3, PT, R3.reuse, 0x8, P3 ;  /* 0x000000080300780c */ /* 0x040fe20001f64270 */
[----:B------:R-:W-:Y:S01]  /*8370*/  @P4 STG.E desc[UR36][R4.64+0x3c4], R145 ;  /* 0x0003c49104004986 */ /* 0x000fe2000c101924 */
[C---:B------:R-:W-:Y:S01]  /*8380*/  ISETP.GT.AND P4, PT, R3.reuse, RZ, P1 ;  /* 0x000000ff0300720c */ /* 0x040fe20000f84270 */
[----:B0-----:R-:W-:Y:S01]  /*8390*/  FMUL R9, R146, R153 ;  /* 0x0000009992097220 */ /* 0x001fe20000400000 */
[----:B------:R-:W-:Y:S01]  /*83a0*/  ISETP.GT.AND P1, PT, R3, 0x8, P1 ;  /* 0x000000080300780c */ /* 0x000fe20000f24270 */
[----:B------:R-:W-:Y:S02]  /*83b0*/  @P0 IMAD.MOV.U32 R2, RZ, RZ, R6 ;  /* 0x000000ffff020224 */ /* 0x000fe400078e0006 */
[----:B------:R-:W-:-:S02]  /*83c0*/  @P0 IMAD.MOV.U32 R3, RZ, RZ, R7 ;  /* 0x000000ffff030224 */ /* 0x000fc400078e0007 */
[----:B-1----:R-:W-:-:S03]  /*83d0*/  FMUL R11, R148, R153 ;  /* 0x00000099940b7220 */ /* 0x002fc60000400000 */
[----:B------:R0:W-:Y:S02]  /*83e0*/  @P0 STG.E desc[UR36][R2.64+0x3c0], R9 ;  /* 0x0003c00902000986 */ /* 0x0001e4000c101924 */
[----:B0-----:R-:W-:Y:S02]  /*83f0*/  @P2 IMAD.MOV.U32 R2, RZ, RZ, R6 ;  /* 0x000000ffff022224 */ /* 0x001fe400078e0006 */
[----:B------:R-:W-:-:S05]  /*8400*/  @P2 IMAD.MOV.U32 R3, RZ, RZ, R7 ;  /* 0x000000ffff032224 */ /* 0x000fca00078e0007 */
[----:B------:R0:W-:Y:S02]  /*8410*/  @P2 STG.E desc[UR36][R2.64+0x3c4], R147 ;  /* 0x0003c49302002986 */ /* 0x0001e4000c101924 */
[----:B0-----:R-:W-:Y:S02]  /*8420*/  @P5 IMAD.MOV.U32 R2, RZ, RZ, R4 ;  /* 0x000000ffff025224 */ /* 0x001fe400078e0004 */
[----:B------:R-:W-:-:S05]  /*8430*/  @P5 IMAD.MOV.U32 R3, RZ, RZ, R5 ;  /* 0x000000ffff035224 */ /* 0x000fca00078e0005 */
[----:B------:R0:W-:Y:S04]  /*8440*/  @P5 STG.E desc[UR36][R2.64+0x3e0], R11 ;  /* 0x0003e00b02005986 */ /* 0x0001e8000c101924 */
[----:B------:R1:W-:Y:S01]  /*8450*/  @P4 STG.E desc[UR36][R4.64+0x3e4], R149 ;  /* 0x0003e49504004986 */ /* 0x0003e2000c101924 */
[----:B0-----:R-:W-:Y:S02]  /*8460*/  @P3 IMAD.MOV.U32 R2, RZ, RZ, R6 ;  /* 0x000000ffff023224 */ /* 0x001fe400078e0006 */
[----:B------:R-:W-:-:S05]  /*8470*/  @P3 IMAD.MOV.U32 R3, RZ, RZ, R7 ;  /* 0x000000ffff033224 */ /* 0x000fca00078e0007 */
[----:B------:R1:W-:Y:S04]  /*8480*/  @P3 STG.E desc[UR36][R2.64+0x3e0], R13 ;  /* 0x0003e00d02003986 */ /* 0x0003e8000c101924 */
[----:B------:R1:W-:Y:S02]  /*8490*/  @P1 STG.E desc[UR36][R6.64+0x3e4], R151 ;  /* 0x0003e49706001986 */ /* 0x0003e4000c101924 */
.L_x_286:
[----:B------:R-:W-:Y:S05]  /*84a0*/  BSYNC B0 ;  /* 0x0000000000007941 */ /* 0x000fea0003800000 */
.L_x_32:
[----:B01----:R-:W2:Y:S01]  /*84b0*/  LDL.64 R2, [R1] ;  /* 0x0000000001027983 */ /* 0x003ea20000100a00 */
[----:B------:R-:W-:Y:S01]  /*84c0*/  ULDC.64 UR4, c[0x0][0x650] ;  /* 0x0001940000047ab9 */ /* 0x000fe20000000a00 */
[----:B------:R0:W-:Y:S01]  /*84d0*/  SYNCS.ARRIVE.TRANS64.A1T0 RZ, [R160+UR45], RZ ;  /* 0x000000ffa0ff79a7 */ /* 0x0001e2000810002d */
[----:B------:R-:W-:Y:S01]  /*84e0*/  PRMT R0, RZ, 0x7610, R0 ;  /* 0x00007610ff007816 */ /* 0x000fe20000000000 */
[----:B------:R-:W-:Y:S02]  /*84f0*/  IMAD.MOV.U32 R19, RZ, RZ, -0x1 ;  /* 0xffffffffff137424 */ /* 0x000fe400078e00ff */
[----:B------:R-:W-:Y:S01]  /*8500*/  IMAD.MOV.U32 R22, RZ, RZ, -0x1 ;  /* 0xffffffffff167424 */ /* 0x000fe200078e00ff */
[----:B--2---:R-:W-:-:S04]  /*8510*/  LEA R18, P0, R2, R18, 0x1 ;  /* 0x0000001202127211 */ /* 0x004fc800078008ff */
[----:B------:R-:W-:Y:S01]  /*8520*/  LEA.HI.X R17, R2, R17, R23, 0x1, P0 ;  /* 0x0000001102117211 */ /* 0x000fe200000f0c17 */
[----:B------:R-:W-:Y:S01]  /*8530*/  IMAD.MOV.U32 R2, RZ, RZ, -0x1 ;  /* 0xffffffffff027424 */ /* 0x000fe200078e00ff */
[----:B------:R-:W-:-:S04]  /*8540*/  ISETP.GE.U32.AND P0, PT, R18, UR4, PT ;  /* 0x0000000412007c0c */ /* 0x000fc8000bf06070 */
[----:B------:R-:W-:-:S13]  /*8550*/  ISETP.GE.U32.AND.EX P0, PT, R17, UR5, PT, P0 ;  /* 0x0000000511007c0c */ /* 0x000fda000bf06100 */
[----:B0-----:R-:W-:Y:S05]  /*8560*/  @P0 BRA `(.L_x_287) ;  /* 0x0000000400700947 */ /* 0x001fea0003800000 */
[----:B---3--:R-:W0:Y:S01]  /*8570*/  S2R R10, SR_CTAID.X ;  /* 0x00000000000a7919 */ /* 0x008e220000002500 */
[----:B------:R-:W1:Y:S01]  /*8580*/  LDC.64 R8, c[0x0][0x628] ;  /* 0x00018a00ff087b82 */ /* 0x000e620000000a00 */
[----:B------:R-:W-:Y:S01]  /*8590*/  ULDC UR4, c[0x0][0x150] ;  /* 0x0000540000047ab9 */ /* 0x000fe20000000800 */
[----:B----4-:R-:W-:Y:S01]  /*85a0*/  IMAD.MOV.U32 R6, RZ, RZ, R18 ;  /* 0x000000ffff067224 */ /* 0x010fe200078e0012 */
[----:B------:R-:W2:Y:S01]  /*85b0*/  S2R R20, SR_CTAID.Y ;  /* 0x0000000000147919 */ /* 0x000ea20000002600 */
[----:B------:R-:W-:-:S04]  /*85c0*/  IMAD.MOV.U32 R7, RZ, RZ, R17 ;  /* 0x000000ffff077224 */ /* 0x000fc800078e0011 */
[----:B------:R-:W3:Y:S08]  /*85d0*/  LDC R15, c[0x0][0x144] ;  /* 0x00005100ff0f7b82 */ /* 0x000ef00000000800 */
[----:B------:R-:W4:Y:S08]  /*85e0*/  LDC R0, c[0x0][0x630] ;  /* 0x00018c00ff007b82 */ /* 0x000f300000000800 */
[----:B------:R-:W2:Y:S01]  /*85f0*/  LDC.64 R12, c[0x0][0x620] ;  /* 0x00018800ff0c7b82 */ /* 0x000ea20000000a00 */
[----:B-1----:R-:W-:-:S04]  /*8600*/  ISETP.NE.U32.AND P0, PT, R8, RZ, PT ;  /* 0x000000ff0800720c */ /* 0x002fc80003f05070 */
[----:B------:R-:W-:Y:S02]  /*8610*/  ISETP.NE.AND.EX P0, PT, R9, RZ, PT, P0 ;  /* 0x000000ff0900720c */ /* 0x000fe40003f05300 */
[----:B0-----:R-:W-:-:S05]  /*8620*/  I2FP.F32.U32 R2, R10 ;  /* 0x0000000a00027245 */ /* 0x001fca0000201000 */
[----:B------:R-:W-:-:S04]  /*8630*/  FMUL R2, R2, UR4 ;  /* 0x0000000402027c20 */ /* 0x000fc80008400000 */
[----:B------:R0:W1:Y:S02]  /*8640*/  F2I.U32.TRUNC.NTZ R14, R2 ;  /* 0x00000002000e7305 */ /* 0x000064000020f000 */
[----:B---34-:R-:W-:Y:S05]  /*8650*/  @!P0 BRA `(.L_x_288) ;  /* 0x0000000000288947 */ /* 0x018fea0003800000 */
[----:B------:R-:W3:Y:S02]  /*8660*/  LDC R3, c[0x0][0x634] ;  /* 0x00018d00ff037b82 */ /* 0x000ee40000000800 */
[----:B---3--:R-:W-:-:S05]  /*8670*/  IADD3 R7, P0, R18, R3, RZ ;  /* 0x0000000312077210 */ /* 0x008fca0007f1e0ff */
[----:B------:R-:W-:-:S04]  /*8680*/  IMAD.X R11, RZ, RZ, R17, P0 ;  /* 0x000000ffff0b7224 */ /* 0x000fc800000e0611 */
[----:B0-----:R-:W-:-:S04]  /*8690*/  IMAD.WIDE.U32 R2, R11, R8, RZ ;  /* 0x000000080b027225 */ /* 0x001fc800078e00ff */
[----:B------:R-:W-:-:S04]  /*86a0*/  IMAD.WIDE.U32 R4, P0, R7, R9, R2 ;  /* 0x0000000907047225 */ /* 0x000fc80007800002 */
[----:B------:R-:W-:-:S04]  /*86b0*/  IMAD.WIDE.U32 R2, R7, R8, RZ ;  /* 0x0000000807027225 */ /* 0x000fc800078e00ff */
[----:B------:R-:W-:Y:S01]  /*86c0*/  IMAD.X R7, RZ, RZ, RZ, P0 ;  /* 0x000000ffff077224 */ /* 0x000fe200000e06ff */
[----:B------:R-:W-:Y:S01]  /*86d0*/  IADD3 RZ, P0, R3, R4, RZ ;  /* 0x0000000403ff7210 */ /* 0x000fe20007f1e0ff */
[----:B------:R-:W-:-:S04]  /*86e0*/  IMAD.MOV.U32 R6, RZ, RZ, R5 ;  /* 0x000000ffff067224 */ /* 0x000fc800078e0005 */
[----:B------:R-:W-:-:S08]  /*86f0*/  IMAD.WIDE.U32.X R6, R11, R9, R6, P0 ;  /* 0x000000090b067225 */ /* 0x000fd000000e0406 */
.L_x_288:
[----:B------:R-:W3:Y:S01]  /*8700*/  LDC.64 R26, c[0x0][0x640] ;  /* 0x00019000ff1a7b82 */ /* 0x000ee20000000a00 */
[-C--:B------:R-:W-:Y:S01]  /*8710*/  SHF.R.U64 R11, R6, R0.reuse, R7 ;  /* 0x00000000060b7219 */ /* 0x080fe20000001207 */
[----:B------:R-:W-:Y:S01]  /*8720*/  IMAD.MOV.U32 R19, RZ, RZ, R17 ;  /* 0x000000ffff137224 */ /* 0x000fe200078e0011 */
[----:B------:R-:W-:Y:S01]  /*8730*/  SHF.R.U32.HI R0, RZ, R0, R7 ;  /* 0x00000000ff007219 */ /* 0x000fe20000011607 */
[----:B-1----:R-:W-:Y:S01]  /*8740*/  IMAD.MOV R14, RZ, RZ, -R14 ;  /* 0x000000ffff0e7224 */ /* 0x002fe200078e0a0e */
[----:B------:R-:W-:Y:S01]  /*8750*/  IADD3 R5, P0, RZ, -R11, RZ ;  /* 0x8000000bff057210 */ /* 0x000fe20007f1e0ff */
[----:B------:R-:W-:Y:S01]  /*8760*/  ULDC UR4, c[0x0][0x154] ;  /* 0x0000550000047ab9 */ /* 0x000fe20000000800 */
[----:B------:R-:W-:Y:S01]  /*8770*/  IMAD.MOV.U32 R7, RZ, RZ, 0x1 ;  /* 0x00000001ff077424 */ /* 0x000fe200078e00ff */
[----:B------:R-:W1:Y:S01]  /*8780*/  LDC R4, c[0x0][0x618] ;  /* 0x00018600ff047b82 */ /* 0x000e620000000800 */
[----:B------:R-:W-:Y:S02]  /*8790*/  IMAD R22, R15, R14, R10 ;  /* 0x0000000e0f167224 */ /* 0x000fe400078e020a */
[----:B------:R-:W-:-:S04]  /*87a0*/  IMAD.X R3, RZ, RZ, ~R0, P0 ;  /* 0x000000ffff037224 */ /* 0x000fc800000e0e00 */
[-C--:B--2---:R-:W-:Y:S01]  /*87b0*/  IMAD R0, R3, R12.reuse, RZ ;  /* 0x0000000c03007224 */ /* 0x084fe200078e02ff */
[----:B------:R-:W2:Y:S01]  /*87c0*/  LDC R6, c[0x0][0x608] ;  /* 0x00018200ff067b82 */ /* 0x000ea20000000800 */
[----:B0-----:R-:W-:-:S04]  /*87d0*/  IMAD.WIDE.U32 R2, R5, R12, R18 ;  /* 0x0000000c05027225 */ /* 0x001fc800078e0012 */
[----:B------:R-:W-:Y:S01]  /*87e0*/  IMAD R5, R5, R13, R0 ;  /* 0x0000000d05057224 */ /* 0x000fe200078e0200 */
[----:B------:R-:W-:Y:S02]  /*87f0*/  I2FP.F32.U32 R0, R20 ;  /* 0x0000001400007245 */ /* 0x000fe40000201000 */
[----:B------:R-:W0:Y:S01]  /*8800*/  LDC R24, c[0x0][0x658] ;  /* 0x00019600ff187b82 */ /* 0x000e220000000800 */
[----:B------:R-:W-:Y:S01]  /*8810*/  IMAD.IADD R3, R3, 0x1, R5 ;  /* 0x0000000103037824 */ /* 0x000fe200078e0205 */
[----:B---3--:R-:W-:Y:S01]  /*8820*/  ISETP.NE.U32.AND P0, PT, R26, RZ, PT ;  /* 0x000000ff1a00720c */ /* 0x008fe20003f05070 */
[----:B------:R-:W-:Y:S01]  /*8830*/  FMUL R0, R0, UR4 ;  /* 0x0000000400007c20 */ /* 0x000fe20008400000 */
[----:B------:R-:W-:Y:S02]  /*8840*/  IMAD.MOV.U32 R5, RZ, RZ, -0x1 ;  /* 0xffffffffff057424 */ /* 0x000fe400078e00ff */
[----:B------:R-:W-:Y:S01]  /*8850*/  ISETP.NE.AND.EX P0, PT, R27, RZ, PT, P0 ;  /* 0x000000ff1b00720c */ /* 0x000fe20003f05300 */
[----:B------:R3:W4:Y:S01]  /*8860*/  F2I.U32.TRUNC.NTZ R12, R0 ;  /* 0x00000000000c7305 */ /* 0x000722000020f000 */
[----:B------:R-:W3:Y:S01]  /*8870*/  LDC R15, c[0x0][0x148] ;  /* 0x00005200ff0f7b82 */ /* 0x000ee20000000800 */
[----:B-1----:R-:W-:-:S02]  /*8880*/  SHF.R.U64 R10, R2, R4, R3 ;  /* 0x00000004020a7219 */ /* 0x002fc40000001203 */
[----:B------:R-:W-:-:S05]  /*8890*/  SHF.R.U32.HI R3, RZ, R4, R3 ;  /* 0x00000004ff037219 */ /* 0x000fca0000011603 */
[----:B------:R-:W1:Y:S01]  /*88a0*/  LDC R14, c[0x0][0x600] ;  /* 0x00018000ff0e7b82 */ /* 0x000e620000000800 */
[-CC-:B--2---:R-:W-:Y:S02]  /*88b0*/  SHF.R.U64 R8, R10, R6.reuse, R3.reuse ;  /* 0x000000060a087219 */ /* 0x184fe40000001203 */
[----:B------:R-:W-:-:S05]  /*88c0*/  SHF.R.U32.HI R3, RZ, R6, R3 ;  /* 0x00000006ff037219 */ /* 0x000fca0000011603 */
[----:B------:R-:W2:Y:S01]  /*88d0*/  LDC R21, c[0x0][0x648] ;  /* 0x00019200ff157b82 */ /* 0x000ea20000000800 */
[-CC-:B0-----:R-:W-:Y:S02]  /*88e0*/  SHF.R.U64 R13, R8, R24.reuse, R3.reuse ;  /* 0x00000018080d7219 */ /* 0x181fe40000001203 */
[-C--:B------:R-:W-:Y:S02]  /*88f0*/  SHF.L.U32 R5, R5, R24.reuse, RZ ;  /* 0x0000001805057219 */ /* 0x080fe400000006ff */
[-C--:B------:R-:W-:Y:S01]  /*8900*/  SHF.R.U32.HI R3, RZ, R24.reuse, R3 ;  /* 0x00000018ff037219 */ /* 0x080fe20000011603 */
[----:B------:R-:W-:Y:S01]  /*8910*/  IMAD.MOV.U32 R2, RZ, RZ, R13 ;  /* 0x000000ffff027224 */ /* 0x000fe200078e000d */
[----:B------:R-:W-:Y:S01]  /*8920*/  SHF.L.U32 R24, R7, R24, RZ ;  /* 0x0000001807187219 */ /* 0x000fe200000006ff */
[----:B------:R-:W0:Y:S01]  /*8930*/  LDC R25, c[0x0][0x638] ;  /* 0x00018e00ff197b82 */ /* 0x000e220000000800 */
[----:B------:R-:W-:-:S07]  /*8940*/  LOP3.LUT R19, RZ, R5, RZ, 0x33, !PT ;  /* 0x00000005ff137212 */ /* 0x000fce00078e33ff */
[----:B------:R-:W0:Y:S01]  /*8950*/  LDC R28, c[0x0][0x610] ;  /* 0x00018400ff1c7b82 */ /* 0x000e220000000800 */
[----:B----4-:R-:W-:Y:S05]  /*8960*/  @!P0 BRA `(.L_x_289) ;  /* 0x0000000000288947 */ /* 0x010fea0003800000 */
[----:B---3--:R-:W3:Y:S02]  /*8970*/  LDC R0, c[0x0][0x64c] ;  /* 0x00019300ff007b82 */ /* 0x008ee40000000800 */
[----:B---3--:R-:W-:-:S05]  /*8980*/  IADD3 R7, P0, R13, R0, RZ ;  /* 0x000000000d077210 */ /* 0x008fca0007f1e0ff */
        /* <DEDUP_REMOVED lines=8> */
.L_x_289:
[----:B------:R-:W4:Y:S01]  /*8a10*/  LDC R4, c[0x0][0x65c] ;  /* 0x00019700ff047b82 */ /* 0x000f220000000800 */
[----:B--23--:R-:W-:Y:S01]  /*8a20*/  SHF.R.U64 R0, R2, R21, R3 ;  /* 0x0000001502007219 */ /* 0x00cfe20000001203 */
[----:B-1----:R-:W-:Y:S01]  /*8a30*/  VIADD R3, R14, 0xffffffff ;  /* 0xffffffff0e037836 */ /* 0x002fe20000000000 */
[----:B------:R-:W-:Y:S01]  /*8a40*/  LOP3.LUT R19, R8, R19, RZ, 0xc0, !PT ;  /* 0x0000001308137212 */ /* 0x000fe200078ec0ff */
[----:B------:R-:W-:Y:S02]  /*8a50*/  IMAD.MOV R12, RZ, RZ, -R12 ;  /* 0x000000ffff0c7224 */ /* 0x000fe400078e0a0c */
[----:B------:R-:W-:Y:S01]  /*8a60*/  IMAD.MOV R2, RZ, RZ, -R0 ;  /* 0x000000ffff027224 */ /* 0x000fe200078e0a00 */
[----:B------:R-:W-:Y:S01]  /*8a70*/  LOP3.LUT R3, R10, R3, RZ, 0xc0, !PT ;  /* 0x000000030a037212 */ /* 0x000fe200078ec0ff */
[----:B------:R-:W-:Y:S02]  /*8a80*/  IMAD R19, R24, R0, R19 ;  /* 0x0000000018137224 */ /* 0x000fe400078e0213 */
[----:B0-----:R-:W-:-:S04]  /*8a90*/  IMAD R0, R2, R25, R13 ;  /* 0x0000001902007224 */ /* 0x001fc800078e020d */
[----:B------:R-:W-:Y:S01]  /*8aa0*/  IMAD R2, R0, R14, R3 ;  /* 0x0000000e00027224 */ /* 0x000fe200078e0203 */
[----:B----4-:R-:W-:Y:S01]  /*8ab0*/  ISETP.NE.AND P0, PT, R4, 0x1, PT ;  /* 0x000000010400780c */ /* 0x010fe20003f05270 */
[----:B------:R-:W-:-:S05]  /*8ac0*/  IMAD.MOV.U32 R4, RZ, RZ, 0x1 ;  /* 0x00000001ff047424 */ /* 0x000fca00078e00ff */
[----:B------:R-:W-:-:S07]  /*8ad0*/  PRMT R0, R4, 0x7610, R0 ;  /* 0x0000761004007816 */ /* 0x000fce0000000000 */
[----:B------:R-:W-:-:S04]  /*8ae0*/  @P0 IMAD R22, R15, R12, R20 ;  /* 0x0000000c0f160224 */ /* 0x000fc800078e0214 */
[----:B------:R-:W-:-:S05]  /*8af0*/  IMAD R19, R19, R28, R22 ;  /* 0x0000001c13137224 */ /* 0x000fca00078e0216 */
[----:B------:R-:W-:Y:S02]  /*8b00*/  SEL R22, R2, R19, !P0 ;  /* 0x0000001302167207 */ /* 0x000fe40004000000 */
[----:B------:R-:W-:Y:S01]  /*8b10*/  SEL R19, R19, R2, !P0 ;  /* 0x0000000213137207 */ /* 0x000fe20004000000 */
[----:B------:R-:W-:-:S07]  /*8b20*/  IMAD.MOV.U32 R2, RZ, RZ, R11 ;  /* 0x000000ffff027224 */ /* 0x000fce00078e000b */
.L_x_287:
[----:B------:R-:W-:Y:S02]  /*8b30*/  LOP3.LUT P0, RZ, R0, 0xff, RZ, 0xc0, !PT ;  /* 0x000000ff00ff7812 */ /* 0x000fe4000780c0ff */
[----:B------:R-:W-:-:S11]  /*8b40*/  LOP3.LUT R171, R171, 0x1, RZ, 0x3c, !PT ;  /* 0x00000001abab7812 */ /* 0x000fd600078e3cff */
[----:B------:R-:W-:Y:S05]  /*8b50*/  @P0 BRA `(.L_x_290) ;  /* 0xffffff88003c0947 */ /* 0x000fea000383ffff */
[----:B------:R-:W-:Y:S05]  /*8b60*/  EXIT ;  /* 0x000000000000794d */ /* 0x000fea0003800000 */
.L_x_13:
[----:B------:R-:W-:-:S08]  /*8b70*/  ISETP.NE.AND P0, PT, R0, RZ, PT ;  /* 0x000000ff0000720c */ /* 0x000fd00003f05270 */
[----:B0-----:R-:W0:-:S00]  /*8b80*/  USETMAXREG.DEALLOC.CTAPOOL 0x28 ;  /* 0x00000028000079c8 */ /* 0x001e0000080e0500 */
[----:B------:R-:W-:Y:S05]  /*8b90*/  @P0 EXIT ;  /* 0x000000000000094d */ /* 0x000fea0003800000 */
[----:B0-----:R-:W-:Y:S01]  /*8ba0*/  LOP3.LUT P0, RZ, R8, 0xff, RZ, 0xc0, !PT ;  /* 0x000000ff08ff7812 */ /* 0x001fe2000780c0ff */
[----:B------:R-:W-:Y:S02]  /*8bb0*/  IMAD.MOV.U32 R0, RZ, RZ, 0x1 ;  /* 0x00000001ff007424 */ /* 0x000fe400078e00ff */
[----:B------:R-:W-:-:S10]  /*8bc0*/  IMAD.MOV.U32 R7, RZ, RZ, RZ ;  /* 0x000000ffff077224 */ /* 0x000fd400078e00ff */
[----:B------:R-:W-:Y:S05]  /*8bd0*/  @!P0 BRA `(.L_x_291) ;  /* 0x0000000c001c8947 */ /* 0x000fea0003800000 */
[----:B------:R-:W-:Y:S01]  /*8be0*/  LOP3.LUT P0, RZ, R4, 0x1f, RZ, 0xc0, !PT ;  /* 0x0000001f04ff7812 */ /* 0x000fe2000780c0ff */
[----:B------:R-:W-:Y:S01]  /*8bf0*/  ULDC UR5, c[0x0][0x658] ;  /* 0x0001960000057ab9 */ /* 0x000fe20000000800 */
[----:B------:R-:W-:Y:S01]  /*8c00*/  UMOV UR6, 0xffffffff ;  /* 0xffffffff00067882 */ /* 0x000fe20000000000 */
[----:B------:R-:W-:Y:S01]  /*8c10*/  BSSY B0, `(.L_x_291) ;  /* 0x00000c3000007945 */ /* 0x000fe20003800000 */
[----:B------:R-:W-:Y:S01]  /*8c20*/  USHF.L.U32 UR6, UR6, UR5, URZ ;  /* 0x0000000506067299 */ /* 0x000fe2000800063f */
[C---:B------:R-:W-:Y:S01]  /*8c30*/  ISETP.NE.AND P2, PT, R3.reuse, RZ, PT ;  /* 0x000000ff0300720c */ /* 0x040fe20003f45270 */
[----:B------:R-:W-:Y:S01]  /*8c40*/  IMAD.MOV.U32 R8, RZ, RZ, 0x1 ;  /* 0x00000001ff087424 */ /* 0x000fe200078e00ff */
[----:B------:R-:W-:Y:S01]  /*8c50*/  ISETP.NE.OR P0, PT, R3, RZ, !P0 ;  /* 0x000000ff0300720c */ /* 0x000fe20004705670 */
[----:B------:R-:W-:Y:S01]  /*8c60*/  IMAD.MOV.U32 R0, RZ, RZ, 0x1 ;  /* 0x00000001ff007424 */ /* 0x000fe200078e00ff */
[----:B------:R-:W-:Y:S01]  /*8c70*/  LOP3.LUT R6, R16, 0x2, RZ, 0xfc, !PT ;  /* 0x0000000210067812 */ /* 0x000fe200078efcff */
[----:B------:R-:W-:Y:S01]  /*8c80*/  IMAD.MOV.U32 R7, RZ, RZ, RZ ;  /* 0x000000ffff077224 */ /* 0x000fe200078e00ff */
[----:B------:R-:W-:Y:S01]  /*8c90*/  ULDC UR4, c[0x0][0x600] ;  /* 0x0001800000047ab9 */ /* 0x000fe20000000800 */
[----:B------:R-:W-:Y:S01]  /*8ca0*/  UMOV UR7, 0x1 ;  /* 0x0000000100077882 */ /* 0x000fe20000000000 */
[----:B------:R-:W-:-:S02]  /*8cb0*/  UIADD3 UR19, UR40, 0x1, URZ ;  /* 0x0000000128137890 */ /* 0x000fc4000fffe03f */
[----:B------:R-:W-:Y:S02]  /*8cc0*/  UIADD3 UR15, UR4, -0x1, URZ ;  /* 0xffffffff040f7890 */ /* 0x000fe4000fffe03f */
[----:B------:R-:W-:Y:S02]  /*8cd0*/  USHF.L.U32 UR17, UR7, UR5, URZ ;  /* 0x0000000507117299 */ /* 0x000fe4000800063f */
[----:B------:R-:W-:Y:S01]  /*8ce0*/  ULOP3.LUT UR16, URZ, UR6, URZ, 0x33, !UPT ;  /* 0x000000063f107292 */ /* 0x000fe2000f8e333f */
[----:B------:R-:W-:-:S11]  /*8cf0*/  ULDC.64 UR20, c[0x0][0x198] ;  /* 0x0000660000147ab9 */ /* 0x000fd60000000a00 */
.L_x_303:
[----:B------:R-:W-:-:S03]  /*8d00*/  UMOV UR4, 0xffffffff ;  /* 0xffffffff00047882 */ /* 0x000fc60000000000 */
[----:B------:R-:W-:Y:S05]  /*8d10*/  BRA.DIV UR4, `(.L_x_292) ;  /* 0x0000001204047947 */ /* 0x000fea000b800000 */
[----:B------:R-:W-:-:S13]  /*8d20*/  ELECT P6, URZ, PT ;  /* 0x00000000003f782f */ /* 0x000fda00038c0000 */
.L_x_317:
[----:B------:R-:W0:Y:S01]  /*8d30*/  LDC R3, c[0x0][0x28c] ;  /* 0x0000a300ff037b82 */ /* 0x000e220000000800 */
[----:B------:R-:W-:Y:S01]  /*8d40*/  BSSY B1, `(.L_x_293) ;  /* 0x0000037000017945 */ /* 0x000fe20003800000 */
[----:B0-----:R-:W-:-:S13]  /*8d50*/  ISETP.LT.OR P6, PT, R3, 0x1, !P6 ;  /* 0x000000010300780c */ /* 0x001fda00077c1670 */
[----:B------:R-:W-:Y:S05]  /*8d60*/  @P6 BRA `(.L_x_294) ;  /* 0x0000000000d06947 */ /* 0x000fea0003800000 */
[----:B------:R-:W-:Y:S02]  /*8d70*/  IMAD.SHL.U32 R22, R22, 0x100, RZ ;  /* 0x0000010016167824 */ /* 0x000fe400078e00ff */
[----:B------:R-:W-:Y:S02]  /*8d80*/  IMAD.SHL.U32 R19, R19, 0x40, RZ ;  /* 0x0000004013137824 */ /* 0x000fe400078e00ff */
[----:B------:R-:W-:Y:S02]  /*8d90*/  IMAD.MOV.U32 R12, RZ, RZ, RZ ;  /* 0x000000ffff0c7224 */ /* 0x000fe400078e00ff */
[----:B------:R-:W-:Y:S02]  /*8da0*/  IMAD.U32 R13, RZ, RZ, UR19 ;  /* 0x00000013ff0d7e24 */ /* 0x000fe4000f8e00ff */
[----:B------:R-:W-:Y:S02]  /*8db0*/  IMAD.MOV.U32 R3, RZ, RZ, R0 ;  /* 0x000000ffff037224 */ /* 0x000fe400078e0000 */
[----:B------:R-:W-:-:S07]  /*8dc0*/  IMAD.MOV.U32 R4, RZ, RZ, R7 ;  /* 0x000000ffff047224 */ /* 0x000fce00078e0007 */
.L_x_298:
[----:B------:R-:W0:Y:S01]  /*8dd0*/  S2R R10, SR_CgaCtaId ;  /* 0x00000000000a7919 */ /* 0x000e220000008800 */
[----:B------:R-:W-:Y:S01]  /*8de0*/  MOV R5, 0x400 ;  /* 0x0000040000057802 */ /* 0x000fe20000000f00 */
[----:B------:R-:W1:Y:S03]  /*8df0*/  @!P2 LDC R9, c[0x0][0x500] ;  /* 0x00014000ff09ab82 */ /* 0x000e660000000800 */
[----:B0-----:R-:W-:Y:S02]  /*8e00*/  LEA R11, R10, R5, 0x18 ;  /* 0x000000050a0b7211 */ /* 0x001fe400078ec0ff */
[----:B------:R-:W-:-:S03]  /*8e10*/  SHF.L.U32 R5, R3, 0x1f, RZ ;  /* 0x0000001f03057819 */ /* 0x000fc600000006ff */
[----:B------:R-:W-:-:S04]  /*8e20*/  IMAD R10, R4, 0x8, R11 ;  /* 0x00000008040a7824 */ /* 0x000fc800078e020b */
[----:B------:R-:W0:Y:S02]  /*8e30*/  SYNCS.PHASECHK.TRANS64.TRYWAIT P1, [R10+URZ+0x28], R5 ;  /* 0x000028050a0075a7 */ /* 0x000e24000802017f */
[----:B01----:R-:W-:Y:S05]  /*8e40*/  @!P1 BRA `(.L_x_295) ;  /* 0x0000000c00d89947 */ /* 0x003fea0003800000 */
.L_x_318:
[----:B0-----:R-:W-:Y:S01]  /*8e50*/  PRMT R5, R6, 0x9910, RZ ;  /* 0x0000991006057816 */ /* 0x001fe200000000ff */
[----:B------:R0:W-:Y:S03]  /*8e60*/  @!P2 SYNCS.ARRIVE.TRANS64 RZ, [R10+URZ], R9 ;  /* 0x000000090affa9a7 */ /* 0x0001e6000800003f */
[----:B------:R-:W-:-:S13]  /*8e70*/  ISETP.NE.AND P1, PT, R5, 0x2, PT ;  /* 0x000000020500780c */ /* 0x000fda0003f25270 */
[----:B0-----:R-:W-:Y:S05]  /*8e80*/  @P1 BRA `(.L_x_296) ;  /* 0x0000000000041947 */ /* 0x001fea0003800000 */
[----:B------:R-:W-:Y:S01]  /*8e90*/  BPT.TRAP 0x1 ;  /* 0x000000040000795c */ /* 0x000fe20000300000 */
.L_x_296:
[----:B------:R-:W-:Y:S05]  /*8ea0*/  @P0 BRA `(.L_x_297) ;  /* 0x0000000000040947 */ /* 0x000fea0003800000 */
[----:B------:R-:W-:Y:S01]  /*8eb0*/  BPT.TRAP 0x1 ;  /* 0x000000040000795c */ /* 0x000fe20000300000 */
.L_x_297:
[--C-:B------:R-:W-:Y:S01]  /*8ec0*/  IMAD R5, R4, 0x2000, R11.reuse ;  /* 0x0000200004057824 */ /* 0x100fe200078e020b */
[----:B------:R-:W-:Y:S01]  /*8ed0*/  R2UR UR9, R10 ;  /* 0x000000000a0972ca */ /* 0x000fe200000e0000 */
[C---:B------:R-:W-:Y:S01]  /*8ee0*/  IMAD R11, R4.reuse, 0x8000, R11 ;  /* 0x00008000040b7824 */ /* 0x040fe200078e020b */
[----:B------:R-:W-:Y:S01]  /*8ef0*/  UIADD3 UR4, UP0, UR20, 0xf0, URZ ;  /* 0x000000f014047890 */ /* 0x000fe2000ff1e03f */
[----:B------:R-:W-:Y:S01]  /*8f00*/  VIADD R13, R13, 0xffffffff ;  /* 0xffffffff0d0d7836 */ /* 0x000fe20000000000 */
[----:B------:R-:W-:Y:S01]  /*8f10*/  R2UR UR5, R5 ;  /* 0x00000000050572ca */ /* 0x000fe200000e0000 */
[----:B------:R-:W-:Y:S01]  /*8f20*/  UIADD3 UR22, UP1, UR20, 0x1f0, URZ ;  /* 0x000001f014167890 */ /* 0x000fe2000ff3e03f */
[----:B------:R-:W-:Y:S01]  /*8f30*/  R2UR UR8, R11 ;  /* 0x000000000b0872ca */ /* 0x000fe200000e0000 */
[----:B------:R-:W-:Y:S01]  /*8f40*/  VIADD R4, R4, 0x1 ;  /* 0x0000000104047836 */ /* 0x000fe20000000000 */
[----:B------:R-:W-:Y:S01]  /*8f50*/  R2UR UR11, R19 ;  /* 0x00000000130b72ca */ /* 0x000fe200000e0000 */
[----:B------:R-:W-:Y:S01]  /*8f60*/  UIADD3.X UR23, URZ, UR21, URZ, UP1, !UPT ;  /* 0x000000153f177290 */ /* 0x000fe20008ffe43f */
[----:B------:R-:W-:Y:S01]  /*8f70*/  R2UR UR10, R12 ;  /* 0x000000000c0a72ca */ /* 0x000fe200000e0000 */
[----:B------:R-:W-:Y:S01]  /*8f80*/  UMOV UR6, 0x0 ;  /* 0x0000000000067882 */ /* 0x000fe20000000000 */
[----:B------:R-:W-:Y:S01]  /*8f90*/  R2UR UR12, R2 ;  /* 0x00000000020c72ca */ /* 0x000fe200000e0000 */
[----:B------:R-:W-:Y:S01]  /*8fa0*/  UMOV UR7, 0x10000000 ;  /* 0x1000000000077882 */ /* 0x000fe20000000000 */
[----:B------:R-:W-:Y:S01]  /*8fb0*/  R2UR UR18, R22 ;  /* 0x00000000161272ca */ /* 0x000fe200000e0000 */
[----:B------:R-:W-:Y:S01]  /*8fc0*/  VIADD R12, R12, 0x20 ;  /* 0x000000200c0c7836 */ /* 0x000fe20000000000 */
[----:B------:R-:W-:Y:S01]  /*8fd0*/  ISETP.GT.AND P3, PT, R13, 0x1, PT ;  /* 0x000000010d00780c */ /* 0x000fe20003f64270 */
[----:B------:R-:W-:Y:S01]  /*8fe0*/  UIADD3 UR13, UR5, 0x180, URZ ;  /* 0x00000180050d7890 */ /* 0x000fe2000fffe03f */
[----:B------:R-:W-:Y:S01]  /*8ff0*/  ISETP.NE.AND P1, PT, R4, 0x5, PT ;  /* 0x000000050400780c */ /* 0x000fe20003f25270 */
[----:B------:R-:W-:-:S02]  /*9000*/  UIADD3.X UR5, URZ, UR21, URZ, UP0, !UPT ;  /* 0x000000153f057290 */ /* 0x000fc400087fe43f */
[----:B------:R-:W-:Y:S01]  /*9010*/  UIADD3 UR14, UR8, 0xa180, URZ ;  /* 0x0000a180080e7890 */ /* 0x000fe2000fffe03f */
[----:B------:R-:W-:Y:S02]  /*9020*/  SEL R10, RZ, 0x1, P1 ;  /* 0x00000001ff0a7807 */ /* 0x000fe40000800000 */
[----:B------:R-:W-:Y:S01]  /*9030*/  UMOV UR8, UR13 ;  /* 0x0000000d00087c82 */ /* 0x000fe20008000000 */
[----:B------:R-:W-:Y:S02]  /*9040*/  SEL R4, R4, RZ, P1 ;  /* 0x000000ff04047207 */ /* 0x000fe40000800000 */
[----:B------:R-:W-:Y:S01]  /*9050*/  LOP3.LUT R3, R3, R10, RZ, 0x3c, !PT ;  /* 0x0000000a03037212 */ /* 0x000fe200078e3cff */
[----:B------:R0:W-:Y:S02]  /*9060*/  UTMALDG.3D [UR8], [UR4], desc[UR6] ;  /* 0x00000608040075b4 */ /* 0x0001e40008011000 */
[----:B0-----:R-:W-:Y:S01]  /*9070*/  UMOV UR8, UR14 ;  /* 0x0000000e00087c82 */ /* 0x001fe20008000000 */
[----:B------:R-:W-:-:S02]  /*9080*/  UMOV UR11, UR18 ;  /* 0x00000012000b7c82 */ /* 0x000fc40008000000 */
[----:B------:R0:W-:Y:S02]  /*9090*/  UTMALDG.3D [UR8], [UR22], desc[UR6] ;  /* 0x00000608160075b4 */ /* 0x0001e40008011000 */
[----:B0-----:R-:W-:Y:S05]  /*90a0*/  @P3 BRA `(.L_x_298) ;  /* 0xfffffffc00483947 */ /* 0x001fea000383ffff */
.L_x_294:
[----:B------:R-:W-:Y:S05]  /*90b0*/  BSYNC B1 ;  /* 0x0000000000017941 */ /* 0x000fea0003800000 */
.L_x_293:
[----:B------:R-:W2:Y:S01]  /*90c0*/  LDL.64 R10, [R1] ;  /* 0x00000000010a7983 */ /* 0x000ea20000100a00 */
[----:B------:R-:W-:Y:S01]  /*90d0*/  LOP3.LUT P4, RZ, R8, 0xff, RZ, 0xc0, !PT ;  /* 0x000000ff08ff7812 */ /* 0x000fe2000788c0ff */
[----:B------:R-:W-:Y:S01]  /*90e0*/  VIADD R4, R7, UR40 ;  /* 0x0000002807047c36 */ /* 0x000fe20008000000 */
[----:B------:R-:W-:Y:S01]  /*90f0*/  ULDC.64 UR4, c[0x0][0x650] ;  /* 0x0001940000047ab9 */ /* 0x000fe20000000a00 */
[----:B------:R-:W-:Y:S01]  /*9100*/  IMAD.U32 R7, RZ, RZ, UR40 ;  /* 0x00000028ff077e24 */ /* 0x000fe2000f8e00ff */
[----:B------:R-:W-:Y:S01]  /*9110*/  UISETP.GE.U32.AND UP0, UPT, UR40, 0x5, UPT ;  /* 0x000000052800788c */ /* 0x000fe2000bf06070 */
[----:B------:R-:W-:Y:S01]  /*9120*/  BSSY B1, `(.L_x_299) ;  /* 0x000006f000017945 */ /* 0x000fe20003800000 */
[----:B------:R-:W-:Y:S01]  /*9130*/  ISETP.GT.U32.AND P1, PT, R4, 0x4, PT ;  /* 0x000000040400780c */ /* 0x000fe20003f24070 */
[----:B------:R-:W-:Y:S01]  /*9140*/  IMAD.MOV.U32 R19, RZ, RZ, -0x1 ;  /* 0xffffffffff137424 */ /* 0x000fe200078e00ff */
[----:B------:R-:W-:Y:S01]  /*9150*/  PRMT R8, RZ, 0x7610, R8 ;  /* 0x00007610ff087816 */ /* 0x000fe20000000008 */
[----:B------:R-:W-:Y:S01]  /*9160*/  IMAD.MOV.U32 R22, RZ, RZ, -0x1 ;  /* 0xffffffffff167424 */ /* 0x000fe200078e00ff */
[----:B------:R-:W-:-:S02]  /*9170*/  ISETP.LT.U32.AND P1, PT, R7, 0x5, P1 ;  /* 0x000000050700780c */ /* 0x000fc40000f21070 */
[----:B------:R-:W-:Y:S01]  /*9180*/  PLOP3.LUT P3, PT, PT, PT, UP0, 0x80, 0x0 ;  /* 0x000000000000781c */ /* 0x000fe20003f6f008 */
[----:B------:R-:W0:Y:S01]  /*9190*/  @P4 S2R R3, SR_CgaCtaId ;  /* 0x0000000000034919 */ /* 0x000e220000008800 */
[----:B------:R-:W-:-:S04]  /*91a0*/  @P4 MOV R2, 0x400 ;  /* 0x0000040000024802 */ /* 0x000fc80000000f00 */
[----:B0-----:R-:W-:Y:S01]  /*91b0*/  @P4 LEA R5, R3, R2, 0x18 ;  /* 0x0000000203054211 */ /* 0x001fe200078ec0ff */
[----:B------:R-:W-:-:S03]  /*91c0*/  IMAD.WIDE.U32 R2, R4, -0x33333333, RZ ;  /* 0xcccccccd04027825 */ /* 0x000fc600078e00ff */
[----:B------:R0:W-:Y:S01]  /*91d0*/  @P4 SYNCS.ARRIVE.TRANS64.A1T0 RZ, [R5+URZ+0x88], RZ ;  /* 0x000088ff05ff49a7 */ /* 0x0001e2000810003f */
[----:B------:R-:W-:Y:S01]  /*91e0*/  IMAD.MOV.U32 R2, RZ, RZ, -0x1 ;  /* 0xffffffffff027424 */ /* 0x000fe200078e00ff */
[----:B0-----:R-:W-:Y:S02]  /*91f0*/  SHF.R.U32.HI R5, RZ, 0x2, R3 ;  /* 0x00000002ff057819 */ /* 0x001fe40000011603 */
[----:B------:R-:W-:-:S03]  /*9200*/  SEL R3, RZ, 0x1, !P1 ;  /* 0x00000001ff037807 */ /* 0x000fc60004800000 */
[----:B------:R-:W-:Y:S01]  /*9210*/  IMAD R7, R5, -0x5, R4 ;  /* 0xfffffffb05077824 */ /* 0x000fe200078e0204 */
[----:B------:R-:W-:Y:S02]  /*9220*/  LOP3.LUT R0, R0, R3, RZ, 0x3c, !PT ;  /* 0x0000000300007212 */ /* 0x000fe400078e3cff */
[----:B------:R-:W-:Y:S02]  /*9230*/  PRMT R3, RZ, 0x7610, R3 ;  /* 0x00007610ff037816 */ /* 0x000fe40000000003 */
[----:B------:R-:W-:Y:S02]  /*9240*/  @P3 LOP3.LUT R0, R0, 0x1, R5, 0x78, !PT ;  /* 0x0000000100003812 */ /* 0x000fe400078e7805 */
[----:B--2---:R-:W-:-:S04]  /*9250*/  IADD3 R18, P4, R18, R10, RZ ;  /* 0x0000000a12127210 */ /* 0x004fc80007f9e0ff */
[----:B------:R-:W-:Y:S01]  /*9260*/  ISETP.GE.U32.AND P1, PT, R18, UR4, PT ;  /* 0x0000000412007c0c */ /* 0x000fe2000bf26070 */
[----:B------:R-:W-:-:S05]  /*9270*/  IMAD.X R17, R17, 0x1, R23, P4 ;  /* 0x0000000111117824 */ /* 0x000fca00020e0617 */
[----:B------:R-:W-:-:S13]  /*9280*/  ISETP.GE.U32.AND.EX P1, PT, R17, UR5, PT, P1 ;  /* 0x0000000511007c0c */ /* 0x000fda000bf26110 */
[----:B------:R-:W-:Y:S05]  /*9290*/  @P1 BRA `(.L_x_300) ;  /* 0x00000004005c1947 */ /* 0x000fea0003800000 */
[----:B------:R-:W0:Y:S01]  /*92a0*/  S2R R11, SR_CTAID.X ;  /* 0x00000000000b7919 */ /* 0x000e220000002500 */
[----:B------:R-:W-:Y:S01]  /*92b0*/  ULDC.64 UR4, c[0x0][0x628] ;  /* 0x00018a0000047ab9 */ /* 0x000fe20000000a00 */
[----:B------:R-:W1:Y:S01]  /*92c0*/  LDC R12, c[0x0][0x144] ;  /* 0x00005100ff0c7b82 */ /* 0x000e620000000800 */
[----:B------:R-:W-:Y:S01]  /*92d0*/  ISETP.NE.U32.AND P1, PT, RZ, UR4, PT ;  /* 0x00000004ff007c0c */ /* 0x000fe2000bf25070 */
[----:B------:R-:W2:Y:S01]  /*92e0*/  S2R R9, SR_CTAID.Y ;  /* 0x0000000000097919 */ /* 0x000ea20000002600 */
[----:B------:R-:W-:Y:S01]  /*92f0*/  ULDC UR6, c[0x0][0x150] ;  /* 0x0000540000067ab9 */ /* 0x000fe20000000800 */
[----:B------:R-:W-:Y:S01]  /*9300*/  ULDC UR7, c[0x0][0x630] ;  /* 0x00018c0000077ab9 */ /* 0x000fe20000000800 */
[----:B------:R-:W-:Y:S01]  /*9310*/  ISETP.NE.AND.EX P1, PT, RZ, UR5, PT, P1 ;  /* 0x00000005ff007c0c */ /* 0x000fe2000bf25310 */
[----:B------:R-:W-:Y:S01]  /*9320*/  IMAD.MOV.U32 R2, RZ, RZ, R18 ;  /* 0x000000ffff027224 */ /* 0x000fe200078e0012 */
[----:B0-----:R-:W-:-:S05]  /*9330*/  I2FP.F32.U32 R3, R11 ;  /* 0x0000000b00037245 */ /* 0x001fca0000201000 */
[----:B------:R-:W-:Y:S01]  /*9340*/  FMUL R14, R3, UR6 ;  /* 0x00000006030e7c20 */ /* 0x000fe20008400000 */
[----:B------:R-:W-:-:S05]  /*9350*/  IMAD.MOV.U32 R3, RZ, RZ, R17 ;  /* 0x000000ffff037224 */ /* 0x000fca00078e0011 */
[----:B--2---:R-:W-:Y:S05]  /*9360*/  @!P1 BRA `(.L_x_301) ;  /* 0x0000000000289947 */ /* 0x004fea0003800000 */
[----:B------:R-:W-:Y:S02]  /*9370*/  ULDC UR6, c[0x0][0x634] ;  /* 0x00018d0000067ab9 */ /* 0x000fe40000000800 */
[----:B------:R-:W-:-:S05]  /*9380*/  IADD3 R3, P1, R18, UR6, RZ ;  /* 0x0000000612037c10 */ /* 0x000fca000ff3e0ff */
[----:B------:R-:W-:-:S04]  /*9390*/  IMAD.X R13, RZ, RZ, R17, P1 ;  /* 0x000000ffff0d7224 */ /* 0x000fc800008e0611 */
[----:B------:R-:W-:-:S04]  /*93a0*/  IMAD.WIDE.U32 R4, R13, UR4, RZ ;  /* 0x000000040d047c25 */ /* 0x000fc8000f8e00ff */
[----:B------:R-:W-:-:S04]  /*93b0*/  IMAD.WIDE.U32 R4, P1, R3, UR5, R4 ;  /* 0x0000000503047c25 */ /* 0x000fc8000f820004 */
[----:B------:R-:W-:-:S04]  /*93c0*/  IMAD.WIDE.U32 R2, R3, UR4, RZ ;  /* 0x0000000403027c25 */ /* 0x000fc8000f8e00ff */
[----:B------:R-:W-:Y:S01]  /*93d0*/  IMAD.MOV.U32 R2, RZ, RZ, R5 ;  /* 0x000000ffff027224 */ /* 0x000fe200078e0005 */
[----:B------:R-:W-:Y:S01]  /*93e0*/  IADD3 RZ, P3, R3, R4, RZ ;  /* 0x0000000403ff7210 */ /* 0x000fe20007f7e0ff */
[----:B------:R-:W-:-:S04]  /*93f0*/  IMAD.X R3, RZ, RZ, RZ, P1 ;  /* 0x000000ffff037224 */ /* 0x000fc800008e06ff */
[----:B------:R-:W-:-:S08]  /*9400*/  IMAD.WIDE.U32.X R2, R13, UR5, R2, P3 ;  /* 0x000000050d027c25 */ /* 0x000fd000098e0402 */
.L_x_301:
[--C-:B------:R-:W-:Y:S01]  /*9410*/  SHF.R.U64 R10, R2, UR7, R3.reuse ;  /* 0x00000007020a7c19 */ /* 0x100fe20008001203 */
[----:B------:R-:W0:Y:S01]  /*9420*/  F2I.U32.TRUNC.NTZ R14, R14 ;  /* 0x0000000e000e7305 */ /* 0x000e22000020f000 */
[----:B------:R-:W-:Y:S01]  /*9430*/  SHF.R.U32.HI R2, RZ, UR7, R3 ;  /* 0x00000007ff027c19 */ /* 0x000fe20008011603 */
[----:B------:R-:W-:Y:S01]  /*9440*/  ULDC.64 UR4, c[0x0][0x620] ;  /* 0x0001880000047ab9 */ /* 0x000fe20000000a00 */
[----:B------:R-:W-:Y:S01]  /*9450*/  IADD3 R5, P1, RZ, -R10, RZ ;  /* 0x8000000aff057210 */ /* 0x000fe20007f3e0ff */
[----:B------:R-:W-:Y:S01]  /*9460*/  IMAD.MOV.U32 R3, RZ, RZ, R17 ;  /* 0x000000ffff037224 */ /* 0x000fe200078e0011 */
[----:B------:R-:W-:-:S03]  /*9470*/  ULDC.64 UR6, c[0x0][0x640] ;  /* 0x0001900000067ab9 */ /* 0x000fc60000000a00 */
[----:B------:R-:W-:Y:S01]  /*9480*/  IMAD.X R2, RZ, RZ, ~R2, P1 ;  /* 0x000000ffff027224 */ /* 0x000fe200008e0e02 */
[----:B------:R-:W-:-:S03]  /*9490*/  ISETP.NE.U32.AND P1, PT, RZ, UR6, PT ;  /* 0x00000006ff007c0c */ /* 0x000fc6000bf25070 */
[----:B------:R-:W-:Y:S01]  /*94a0*/  IMAD R4, R2, UR4, RZ ;  /* 0x0000000402047c24 */ /* 0x000fe2000f8e02ff */
[----:B------:R-:W-:Y:S01]  /*94b0*/  ISETP.NE.AND.EX P1, PT, RZ, UR7, PT, P1 ;  /* 0x00000007ff007c0c */ /* 0x000fe2000bf25310 */
[----:B------:R-:W-:-:S04]  /*94c0*/  IMAD.MOV.U32 R2, RZ, RZ, R18 ;  /* 0x000000ffff027224 */ /* 0x000fc800078e0012 */
[----:B------:R-:W-:Y:S01]  /*94d0*/  IMAD.WIDE.U32 R2, R5, UR4, R2 ;  /* 0x0000000405027c25 */ /* 0x000fe2000f8e0002 */
[----:B------:R-:W-:-:S03]  /*94e0*/  ULDC UR4, c[0x0][0x618] ;  /* 0x0001860000047ab9 */ /* 0x000fc60000000800 */
[----:B------:R-:W-:Y:S01]  /*94f0*/  IMAD R5, R5, UR5, R4 ;  /* 0x0000000505057c24 */ /* 0x000fe2000f8e0204 */
[----:B------:R-:W-:Y:S01]  /*9500*/  ULDC UR5, c[0x0][0x154] ;  /* 0x0000550000057ab9 */ /* 0x000fe20000000800 */
[----:B0-----:R-:W-:Y:S02]  /*9510*/  IMAD.MOV R4, RZ, RZ, -R14 ;  /* 0x000000ffff047224 */ /* 0x001fe400078e0a0e */
[----:B------:R-:W0:Y:S01]  /*9520*/  LDC R14, c[0x0][0x148] ;  /* 0x00005200ff0e7b82 */ /* 0x000e220000000800 */
[----:B------:R-:W-:Y:S02]  /*9530*/  IMAD.IADD R3, R3, 0x1, R5 ;  /* 0x0000000103037824 */ /* 0x000fe400078e0205 */
[----:B-1----:R-:W-:Y:S01]  /*9540*/  IMAD R11, R12, R4, R11 ;  /* 0x000000040c0b7224 */ /* 0x002fe200078e020b */
[----:B------:R-:W-:Y:S02]  /*9550*/  I2FP.F32.U32 R4, R9 ;  /* 0x0000000900047245 */ /* 0x000fe40000201000 */
[----:B------:R-:W-:-:S02]  /*9560*/  SHF.R.U64 R12, R2, UR4, R3 ;  /* 0x00000004020c7c19 */ /* 0x000fc40008001203 */
[----:B------:R-:W-:Y:S01]  /*9570*/  SHF.R.U32.HI R3, RZ, UR4, R3 ;  /* 0x00000004ff037c19 */ /* 0x000fe20008011603 */
[----:B------:R-:W-:Y:S01]  /*9580*/  FMUL R4, R4, UR5 ;  /* 0x0000000504047c20 */ /* 0x000fe20008400000 */
[----:B------:R-:W-:Y:S02]  /*9590*/  ULDC UR4, c[0x0][0x608] ;  /* 0x0001820000047ab9 */ /* 0x000fe40000000800 */
[--C-:B------:R-:W-:Y:S01]  /*95a0*/  SHF.R.U64 R15, R12, UR4, R3.reuse ;  /* 0x000000040c0f7c19 */ /* 0x100fe20008001203 */
[----:B------:R1:W2:Y:S01]  /*95b0*/  F2I.U32.TRUNC.NTZ R20, R4 ;  /* 0x0000000400147305 */ /* 0x0002a2000020f000 */
[----:B------:R-:W-:Y:S01]  /*95c0*/  SHF.R.U32.HI R2, RZ, UR4, R3 ;  /* 0x00000004ff027c19 */ /* 0x000fe20008011603 */
[----:B------:R-:W-:-:S03]  /*95d0*/  ULDC UR4, c[0x0][0x658] ;  /* 0x0001960000047ab9 */ /* 0x000fc60000000800 */
[--C-:B------:R-:W-:Y:S02]  /*95e0*/  SHF.R.U64 R13, R15, UR4, R2.reuse ;  /* 0x000000040f0d7c19 */ /* 0x100fe40008001202 */
[----:B------:R-:W-:-:S03]  /*95f0*/  SHF.R.U32.HI R19, RZ, UR4, R2 ;  /* 0x00000004ff137c19 */ /* 0x000fc60008011602 */
[----:B------:R-:W-:Y:S02]  /*9600*/  IMAD.MOV.U32 R2, RZ, RZ, R13 ;  /* 0x000000ffff027224 */ /* 0x000fe400078e000d */
[----:B------:R-:W-:Y:S01]  /*9610*/  IMAD.MOV.U32 R3, RZ, RZ, R19 ;  /* 0x000000ffff037224 */ /* 0x000fe200078e0013 */
[----:B-1----:R-:W-:Y:S06]  /*9620*/  @!P1 BRA `(.L_x_302) ;  /* 0x0000000000289947 */ /* 0x002fec0003800000 */
        /* <DEDUP_REMOVED lines=10> */
.L_x_302:
[----:B------:R-:W1:Y:S01]  /*96d0*/  LDC R4, c[0x0][0x65c] ;  /* 0x00019700ff047b82 */ /* 0x000e620000000800 */
[----:B------:R-:W-:Y:S01]  /*96e0*/  ULDC UR4, c[0x0][0x648] ;  /* 0x0001920000047ab9 */ /* 0x000fe20000000800 */
[----:B------:R-:W-:Y:S01]  /*96f0*/  LOP3.LUT R15, R15, UR16, RZ, 0xc0, !PT ;  /* 0x000000100f0f7c12 */ /* 0x000fe2000f8ec0ff */
[----:B--2---:R-:W-:Y:S01]  /*9700*/  IMAD.MOV R20, RZ, RZ, -R20 ;  /* 0x000000ffff147224 */ /* 0x004fe200078e0a14 */
[----:B------:R-:W-:Y:S01]  /*9710*/  SHF.R.U64 R2, R2, UR4, R3 ;  /* 0x0000000402027c19 */ /* 0x000fe20008001203 */
[----:B------:R-:W-:Y:S01]  /*9720*/  ULDC UR4, c[0x0][0x638] ;  /* 0x00018e0000047ab9 */ /* 0x000fe20000000800 */
[----:B------:R-:W-:Y:S01]  /*9730*/  LOP3.LUT R12, R12, UR15, RZ, 0xc0, !PT ;  /* 0x0000000f0c0c7c12 */ /* 0x000fe2000f8ec0ff */
[----:B------:R-:W-:Y:S01]  /*9740*/  ULDC UR5, c[0x0][0x610] ;  /* 0x0001840000057ab9 */ /* 0x000fe20000000800 */
[----:B------:R-:W-:Y:S01]  /*9750*/  IMAD.MOV.U32 R3, RZ, RZ, 0x1 ;  /* 0x00000001ff037424 */ /* 0x000fe200078e00ff */
[----:B-1----:R-:W-:Y:S01]  /*9760*/  ISETP.NE.AND P1, PT, R4, 0x1, PT ;  /* 0x000000010400780c */ /* 0x002fe20003f25270 */
[----:B------:R-:W-:-:S02]  /*9770*/  IMAD.MOV R4, RZ, RZ, -R2 ;  /* 0x000000ffff047224 */ /* 0x000fc400078e0a02 */
[----:B------:R-:W-:Y:S02]  /*9780*/  IMAD R2, R2, UR17, R15 ;  /* 0x0000001102027c24 */ /* 0x000fe4000f8e020f */
[----:B------:R-:W-:Y:S01]  /*9790*/  IMAD R13, R4, UR4, R13 ;  /* 0x00000004040d7c24 */ /* 0x000fe2000f8e020d */
[----:B------:R-:W-:-:S07]  /*97a0*/  ULDC UR4, c[0x0][0x600] ;  /* 0x0001800000047ab9 */ /* 0x000fce0000000800 */
[----:B0-----:R-:W-:-:S04]  /*97b0*/  @P1 IMAD R11, R14, R20, R9 ;  /* 0x000000140e0b1224 */ /* 0x001fc800078e0209 */
[----:B------:R-:W-:Y:S02]  /*97c0*/  IMAD R11, R2, UR5, R11 ;  /* 0x00000005020b7c24 */ /* 0x000fe4000f8e020b */
[----:B------:R-:W-:-:S05]  /*97d0*/  IMAD R2, R13, UR4, R12 ;  /* 0x000000040d027c24 */ /* 0x000fca000f8e020c */
[----:B------:R-:W-:Y:S02]  /*97e0*/  SEL R22, R2, R11, !P1 ;  /* 0x0000000b02167207 */ /* 0x000fe40004800000 */
[----:B------:R-:W-:Y:S01]  /*97f0*/  SEL R19, R11, R2, !P1 ;  /* 0x000000020b137207 */ /* 0x000fe20004800000 */
[----:B------:R-:W-:-:S07]  /*9800*/  IMAD.MOV.U32 R2, RZ, RZ, R10 ;  /* 0x000000ffff027224 */ /* 0x000fce00078e000a */
.L_x_300:
[----:B------:R-:W-:Y:S05]  /*9810*/  BSYNC B1 ;  /* 0x0000000000017941 */ /* 0x000fea0003800000 */
.L_x_299:
[----:B------:R-:W-:-:S13]  /*9820*/  LOP3.LUT P1, RZ, R3, 0xff, RZ, 0xc0, !PT ;  /* 0x000000ff03ff7812 */ /* 0x000fda000782c0ff */
[----:B------:R-:W-:Y:S05]  /*9830*/  @P1 BRA `(.L_x_303) ;  /* 0xfffffff400301947 */ /* 0x000fea000383ffff */
[----:B------:R-:W-:Y:S05]  /*9840*/  BSYNC B0 ;  /* 0x0000000000007941 */ /* 0x000fea0003800000 */
.L_x_291:
[----:B------:R-:W-:-:S03]  /*9850*/  UMOV UR4, 0xffffffff ;  /* 0xffffffff00047882 */ /* 0x000fc60000000000 */
[----:B------:R-:W-:Y:S05]  /*9860*/  BRA.DIV UR4, `(.L_x_304) ;  /* 0x0000000604647947 */ /* 0x000fea000b800000 */
[----:B------:R-:W-:-:S13]  /*9870*/  ELECT P6, URZ, PT ;  /* 0x00000000003f782f */ /* 0x000fda00038c0000 */
.L_x_321:
[----:B------:R-:W-:Y:S04]  /*9880*/  BSSY B0, `(.L_x_305) ;  /* 0x0000034000007945 */ /* 0x000fe80003800000 */
[----:B------:R-:W-:Y:S05]  /*9890*/  @!P6 BRA `(.L_x_306) ;  /* 0x0000000000c8e947 */ /* 0x000fea0003800000 */
[----:B------:R-:W-:-:S04]  /*98a0*/  LOP3.LUT R16, R16, 0x2, RZ, 0xfc, !PT ;  /* 0x0000000210107812 */ /* 0x000fc800078efcff */
[----:B------:R-:W-:-:S13]  /*98b0*/  ISETP.NE.AND P0, PT, R16, 0x3, PT ;  /* 0x000000031000780c */ /* 0x000fda0003f05270 */
[----:B------:R-:W-:Y:S05]  /*98c0*/  @!P0 BRA `(.L_x_307) ;  /* 0x0000000000048947 */ /* 0x000fea0003800000 */
[----:B------:R-:W-:Y:S01]  /*98d0*/  BPT.TRAP 0x1 ;  /* 0x000000040000795c */ /* 0x000fe20000300000 */
.L_x_307:
[----:B------:R-:W0:Y:S01]  /*98e0*/  S2R R3, SR_CgaCtaId ;  /* 0x0000000000037919 */ /* 0x000e220000008800 */
[----:B------:R-:W-:Y:S02]  /*98f0*/  MOV R2, 0x400 ;  /* 0x0000040000027802 */ /* 0x000fe40000000f00 */
[----:B------:R-:W-:Y:S02]  /*9900*/  SHF.L.U32 R4, R0, 0x1f, RZ ;  /* 0x0000001f00047819 */ /* 0x000fe400000006ff */
[----:B0-----:R-:W-:-:S05]  /*9910*/  LEA R2, R3, R2, 0x18 ;  /* 0x0000000203027211 */ /* 0x001fca00078ec0ff */
[----:B------:R-:W-:-:S04]  /*9920*/  VIADD R2, R2, 0x28 ;  /* 0x0000002802027836 */ /* 0x000fc80000000000 */
[C---:B------:R-:W-:Y:S02]  /*9930*/  IMAD R9, R7.reuse, 0x8, R2 ;  /* 0x0000000807097824 */ /* 0x040fe400078e0202 */
[----:B------:R-:W-:Y:S02]  /*9940*/  VIADD R7, R7, 0x1 ;  /* 0x0000000107077836 */ /* 0x000fe40000000000 */
[----:B------:R-:W0:Y:S03]  /*9950*/  SYNCS.PHASECHK.TRANS64.TRYWAIT P0, [R9+URZ], R4 ;  /* 0x00000004090075a7 */ /* 0x000e26000800017f */
[----:B------:R-:W-:-:S04]  /*9960*/  ISETP.NE.AND P1, PT, R7, 0x5, PT ;  /* 0x000000050700780c */ /* 0x000fc80003f25270 */
[----:B------:R-:W-:Y:S02]  /*9970*/  SEL R3, RZ, 0x1, P1 ;  /* 0x00000001ff037807 */ /* 0x000fe40000800000 */
[----:B------:R-:W-:Y:S02]  /*9980*/  SEL R7, R7, RZ, P1 ;  /* 0x000000ff07077207 */ /* 0x000fe40000800000 */
[----:B------:R-:W-:-:S03]  /*9990*/  LOP3.LUT R6, R0, R3, RZ, 0x3c, !PT ;  /* 0x0000000300067212 */ /* 0x000fc600078e3cff */
[----:B------:R-:W-:Y:S01]  /*99a0*/  IMAD R8, R7, 0x8, R2 ;  /* 0x0000000807087824 */ /* 0x000fe200078e0202 */
[----:B------:R-:W-:Y:S01]  /*99b0*/  SHF.L.U32 R5, R6, 0x1f, RZ ;  /* 0x0000001f06057819 */ /* 0x000fe200000006ff */
[----:B0-----:R-:W-:Y:S06]  /*99c0*/  @!P0 BRA `(.L_x_308) ;  /* 0x00000004002c8947 */ /* 0x001fec0003800000 */
.L_x_322:
[----:B------:R-:W1:Y:S01]  /*99d0*/  SYNCS.PHASECHK.TRANS64.TRYWAIT P0, [R8+URZ], R5 ;  /* 0x00000005080075a7 */ /* 0x000e62000800017f */
[----:B------:R-:W-:-:S05]  /*99e0*/  VIADD R0, R7, 0x1 ;  /* 0x0000000107007836 */ /* 0x000fca0000000000 */
[----:B------:R-:W-:-:S04]  /*99f0*/  ISETP.NE.AND P1, PT, R0, 0x5, PT ;  /* 0x000000050000780c */ /* 0x000fc80003f25270 */
[----:B------:R-:W-:Y:S02]  /*9a00*/  SEL R3, RZ, 0x1, P1 ;  /* 0x00000001ff037807 */ /* 0x000fe40000800000 */
[----:B------:R-:W-:Y:S02]  /*9a10*/  SEL R7, R0, RZ, P1 ;  /* 0x000000ff00077207 */ /* 0x000fe40000800000 */
[----:B------:R-:W-:-:S03]  /*9a20*/  LOP3.LUT R6, R6, R3, RZ, 0x3c, !PT ;  /* 0x0000000306067212 */ /* 0x000fc600078e3cff */
[----:B0-----:R-:W-:Y:S01]  /*9a30*/  IMAD R9, R7, 0x8, R2 ;  /* 0x0000000807097824 */ /* 0x001fe200078e0202 */
[----:B------:R-:W-:Y:S01]  /*9a40*/  SHF.L.U32 R4, R6, 0x1f, RZ ;  /* 0x0000001f06047819 */ /* 0x000fe200000006ff */
[----:B-1----:R-:W-:Y:S06]  /*9a50*/  @!P0 BRA `(.L_x_309) ;  /* 0x00000004001c8947 */ /* 0x002fec0003800000 */
.L_x_323:
[----:B------:R-:W1:Y:S01]  /*9a60*/  SYNCS.PHASECHK.TRANS64.TRYWAIT P0, [R9+URZ], R4 ;  /* 0x00000004090075a7 */ /* 0x000e62000800017f */
[----:B------:R-:W-:-:S05]  /*9a70*/  VIADD R0, R7, 0x1 ;  /* 0x0000000107007836 */ /* 0x000fca0000000000 */
[----:B------:R-:W-:-:S04]  /*9a80*/  ISETP.NE.AND P1, PT, R0, 0x5, PT ;  /* 0x000000050000780c */ /* 0x000fc80003f25270 */
[----:B------:R-:W-:Y:S02]  /*9a90*/  SEL R3, RZ, 0x1, P1 ;  /* 0x00000001ff037807 */ /* 0x000fe40000800000 */
[----:B------:R-:W-:Y:S02]  /*9aa0*/  SEL R7, R0, RZ, P1 ;  /* 0x000000ff00077207 */ /* 0x000fe40000800000 */
[----:B------:R-:W-:-:S03]  /*9ab0*/  LOP3.LUT R11, R6, R3, RZ, 0x3c, !PT ;  /* 0x00000003060b7212 */ /* 0x000fc600078e3cff */
[----:B------:R-:W-:Y:S01]  /*9ac0*/  IMAD R6, R7, 0x8, R2 ;  /* 0x0000000807067824 */ /* 0x000fe200078e0202 */
[----:B0-----:R-:W-:Y:S01]  /*9ad0*/  SHF.L.U32 R5, R11, 0x1f, RZ ;  /* 0x0000001f0b057819 */ /* 0x001fe200000006ff */
[----:B-1----:R-:W-:Y:S06]  /*9ae0*/  @!P0 BRA `(.L_x_310) ;  /* 0x00000004000c8947 */ /* 0x002fec0003800000 */
.L_x_324:
[----:B------:R-:W1:Y:S01]  /*9af0*/  SYNCS.PHASECHK.TRANS64.TRYWAIT P0, [R6+URZ], R5 ;  /* 0x00000005060075a7 */ /* 0x000e62000800017f */
[----:B------:R-:W-:-:S05]  /*9b00*/  VIADD R0, R7, 0x1 ;  /* 0x0000000107007836 */ /* 0x000fca0000000000 */
[----:B------:R-:W-:-:S04]  /*9b10*/  ISETP.NE.AND P1, PT, R0, 0x5, PT ;  /* 0x000000050000780c */ /* 0x000fc80003f25270 */
[----:B0-----:R-:W-:Y:S02]  /*9b20*/  SEL R4, RZ, 0x1, P1 ;  /* 0x00000001ff047807 */ /* 0x001fe40000800000 */
[----:B------:R-:W-:Y:S02]  /*9b30*/  SEL R3, R0, RZ, P1 ;  /* 0x000000ff00037207 */ /* 0x000fe40000800000 */
[----:B------:R-:W-:Y:S01]  /*9b40*/  LOP3.LUT R0, R11, R4, RZ, 0x3c, !PT ;  /* 0x000000040b007212 */ /* 0x000fe200078e3cff */
[----:B-1----:R-:W-:Y:S06]  /*9b50*/  @!P0 BRA `(.L_x_311) ;  /* 0x0000000400048947 */ /* 0x002fec0003800000 */
.L_x_325:
[----:B------:R-:W-:Y:S01]  /*9b60*/  IMAD R3, R3, 0x8, R2 ;  /* 0x0000000803037824 */ /* 0x000fe200078e0202 */
[----:B------:R-:W-:-:S07]  /*9b70*/  SHF.L.U32 R0, R0, 0x1f, RZ ;  /* 0x0000001f00007819 */ /* 0x000fce00000006ff */
.L_x_312:
[----:B-1----:R1:W2:Y:S02]  /*9b80*/  SYNCS.PHASECHK.TRANS64.TRYWAIT P0, [R3+URZ], R0 ;  /* 0x00000000030075a7 */ /* 0x0022a4000800017f */
[----:B--2---:R-:W-:Y:S05]  /*9b90*/  @!P0 NANOSLEEP.SYNCS 0x989680 ;  /* 0x009896800000895d */ /* 0x004fea0003900000 */
[----:B------:R-:W2:Y:S02]  /*9ba0*/  @!P0 SYNCS.PHASECHK.TRANS64 P0, [R3+URZ], R0 ;  /* 0x00000000030085a7 */ /* 0x000ea4000800007f */
[----:B--2---:R-:W-:Y:S05]  /*9bb0*/  @!P0 BRA `(.L_x_312) ;  /* 0xfffffffc00f08947 */ /* 0x004fea000383ffff */
.L_x_306:
[----:B------:R-:W-:Y:S05]  /*9bc0*/  BSYNC B0 ;  /* 0x0000000000007941 */ /* 0x000fea0003800000 */
.L_x_305:
[----:B------:R-:W-:Y:S05]  /*9bd0*/  EXIT ;  /* 0x000000000000794d */ /* 0x000fea0003800000 */
.L_x_15:
[----:B-1----:R1:W2:Y:S02]  /*9be0*/  SYNCS.PHASECHK.TRANS64.TRYWAIT P0, [R159+URZ], R0 ;  /* 0x000000009f0075a7 */ /* 0x0022a4000800017f */
[----:B--2---:R-:W-:Y:S05]  /*9bf0*/  @!P0 NANOSLEEP.SYNCS 0x989680 ;  /* 0x009896800000895d */ /* 0x004fea0003900000 */
[----:B------:R-:W2:Y:S02]  /*9c00*/  @!P0 SYNCS.PHASECHK.TRANS64 P0, [R159+URZ], R0 ;  /* 0x000000009f0085a7 */ /* 0x000ea4000800007f */
[----:B--2---:R-:W-:Y:S05]  /*9c10*/  @!P0 BRA `(.L_x_15) ;  /* 0xfffffffc00f08947 */ /* 0x004fea000383ffff */
[----:B------:R-:W-:Y:S05]  /*9c20*/  BRA `(.L_x_313) ;  /* 0xffffff78001c7947 */ /* 0x000fea000383ffff */
.L_x_20:
[----:B--2---:R2:W3:Y:S02]  /*9c30*/  SYNCS.PHASECHK.TRANS64.TRYWAIT P1, [R3+URZ], R0 ;  /* 0x00000000030075a7 */ /* 0x0044e4000802017f */
[----:B---3--:R-:W-:Y:S05]  /*9c40*/  @!P1 NANOSLEEP.SYNCS 0x989680 ;  /* 0x009896800000995d */ /* 0x008fea0003900000 */
[----:B------:R-:W3:Y:S02]  /*9c50*/  @!P1 SYNCS.PHASECHK.TRANS64 P1, [R3+URZ], R0 ;  /* 0x00000000030095a7 */ /* 0x000ee4000802007f */
[----:B---3--:R-:W-:Y:S05]  /*9c60*/  @!P1 BRA `(.L_x_20) ;  /* 0xfffffffc00f09947 */ /* 0x008fea000383ffff */
[----:B------:R-:W-:Y:S05]  /*9c70*/  BRA `(.L_x_19) ;  /* 0xffffff7800887947 */ /* 0x000fea000383ffff */
.L_x_25:
[----:B--2---:R-:W-:-:S04]  /*9c80*/  IMAD.U32 R4, RZ, RZ, UR4 ;  /* 0x00000004ff047e24 */ /* 0x004fc8000f8e00ff */
[----:B------:R2:W3:Y:S03]  /*9c90*/  SYNCS.PHASECHK.TRANS64.TRYWAIT P1, [R4+URZ], R3 ;  /* 0x00000003040075a7 */ /* 0x0004e6000802017f */
[----:B---3--:R-:W-:Y:S05]  /*9ca0*/  @!P1 NANOSLEEP.SYNCS 0x989680 ;  /* 0x009896800000995d */ /* 0x008fea0003900000 */
[----:B------:R-:W3:Y:S02]  /*9cb0*/  @!P1 SYNCS.PHASECHK.TRANS64 P1, [R4+URZ], R3 ;  /* 0x00000003040095a7 */ /* 0x000ee4000802007f */
[----:B---3--:R-:W-:Y:S05]  /*9cc0*/  @!P1 BRA `(.L_x_25) ;  /* 0xfffffffc00ec9947 */ /* 0x008fea000383ffff */
[----:B------:R-:W-:Y:S05]  /*9cd0*/  BRA `(.L_x_24) ;  /* 0xffffff7c00647947 */ /* 0x000fea000383ffff */
.L_x_31:
[----:B-1----:R1:W2:Y:S02]  /*9ce0*/  SYNCS.PHASECHK.TRANS64.TRYWAIT P0, [R159+URZ+0x10], R0 ;  /* 0x000010009f0075a7 */ /* 0x0022a4000800017f */
[----:B--2---:R-:W-:Y:S05]  /*9cf0*/  @!P0 NANOSLEEP.SYNCS 0x989680 ;  /* 0x009896800000895d */ /* 0x004fea0003900000 */
[----:B------:R-:W2:Y:S02]  /*9d00*/  @!P0 SYNCS.PHASECHK.TRANS64 P0, [R159+URZ+0x10], R0 ;  /* 0x000010009f0085a7 */ /* 0x000ea4000800007f */
[----:B--2---:R-:W-:Y:S05]  /*9d10*/  @!P0 BRA `(.L_x_31) ;  /* 0xfffffffc00f08947 */ /* 0x004fea000383ffff */
[----:B------:R-:W-:Y:S05]  /*9d20*/  BRA `(.L_x_314) ;  /* 0xffffff8000a87947 */ /* 0x000fea000383ffff */
.L_x_292:
[----:B------:R-:W-:Y:S01]  /*9d30*/  BSSY B1, `(.L_x_315) ;  /* 0x0000006000017945 */ /* 0x000fe20003800000 */
[----:B------:R-:W-:-:S07]  /*9d40*/  IMAD.MOV.U32 R15, RZ, RZ, -0x1 ;  /* 0xffffffffff0f7424 */ /* 0x000fce00078e00ff */
[----:B-----5:R-:W-:Y:S05]  /*9d50*/  WARPSYNC.COLLECTIVE R15, `(.L_x_316) ;  /* 0x000000000f0c7348 */ /* 0x020fea0003c00000 */
[----:B------:R-:W-:Y:S02]  /*9d60*/  ELECT P6, UR62, PT ;  /* 0x00000000003e782f */ /* 0x000fe400038c0000 */
[----:B------:R-:W-:Y:S01]  /*9d70*/  MOV R14, UR62 ;  /* 0x0000003e000e7c02 */ /* 0x000fe20008000f00 */
[----:B-----5:R-:W-:Y:S10]  /*9d80*/  ENDCOLLECTIVE ;  /* 0x000000000000791b */ /* 0x020ff40003800000 */
.L_x_316:
[----:B------:R-:W-:Y:S05]  /*9d90*/  BSYNC B1 ;  /* 0x0000000000017941 */ /* 0x000fea0003800000 */
.L_x_315:
[----:B------:R-:W-:Y:S05]  /*9da0*/  BRA `(.L_x_317) ;  /* 0xffffffec00e07947 */ /* 0x000fea000383ffff */
.L_x_295:
[----:B0-----:R0:W1:Y:S02]  /*9db0*/  SYNCS.PHASECHK.TRANS64.TRYWAIT P1, [R10+URZ+0x28], R5 ;  /* 0x000028050a0075a7 */ /* 0x001064000802017f */
[----:B-1----:R-:W-:Y:S05]  /*9dc0*/  @!P1 NANOSLEEP.SYNCS 0x989680 ;  /* 0x009896800000995d */ /* 0x002fea0003900000 */
[----:B------:R-:W1:Y:S02]  /*9dd0*/  @!P1 SYNCS.PHASECHK.TRANS64 P1, [R10+URZ+0x28], R5 ;  /* 0x000028050a0095a7 */ /* 0x000e64000802007f */
[----:B-1----:R-:W-:Y:S05]  /*9de0*/  @!P1 BRA `(.L_x_295) ;  /* 0xfffffffc00f09947 */ /* 0x002fea000383ffff */
[----:B------:R-:W-:Y:S05]  /*9df0*/  BRA `(.L_x_318) ;  /* 0xfffffff000147947 */ /* 0x000fea000383ffff */
.L_x_304:
[----:B------:R-:W-:Y:S01]  /*9e00*/  BSSY B0, `(.L_x_319) ;  /* 0x0000006000007945 */ /* 0x000fe20003800000 */
[----:B------:R-:W-:-:S07]  /*9e10*/  IMAD.MOV.U32 R15, RZ, RZ, -0x1 ;  /* 0xffffffffff0f7424 */ /* 0x000fce00078e00ff */
[----:B-----5:R-:W-:Y:S05]  /*9e20*/  WARPSYNC.COLLECTIVE R15, `(.L_x_320) ;  /* 0x000000000f0c7348 */ /* 0x020fea0003c00000 */
[----:B------:R-:W-:Y:S02]  /*9e30*/  ELECT P6, UR62, PT ;  /* 0x00000000003e782f */ /* 0x000fe400038c0000 */
[----:B------:R-:W-:Y:S01]  /*9e40*/  MOV R14, UR62 ;  /* 0x0000003e000e7c02 */ /* 0x000fe20008000f00 */
[----:B-----5:R-:W-:Y:S10]  /*9e50*/  ENDCOLLECTIVE ;  /* 0x000000000000791b */ /* 0x020ff40003800000 */
.L_x_320:
[----:B------:R-:W-:Y:S05]  /*9e60*/  BSYNC B0 ;  /* 0x0000000000007941 */ /* 0x000fea0003800000 */
.L_x_319:
[----:B------:R-:W-:Y:S05]  /*9e70*/  BRA `(.L_x_321) ;  /* 0xfffffff800807947 */ /* 0x000fea000383ffff */
.L_x_308:
[----:B0-----:R0:W1:Y:S02]  /*9e80*/  SYNCS.PHASECHK.TRANS64.TRYWAIT P0, [R9+URZ], R4 ;  /* 0x00000004090075a7 */ /* 0x001064000800017f */
[----:B-1----:R-:W-:Y:S05]  /*9e90*/  @!P0 NANOSLEEP.SYNCS 0x989680 ;  /* 0x009896800000895d */ /* 0x002fea0003900000 */
[----:B------:R-:W1:Y:S02]  /*9ea0*/  @!P0 SYNCS.PHASECHK.TRANS64 P0, [R9+URZ], R4 ;  /* 0x00000004090085a7 */ /* 0x000e64000800007f */
[----:B-1----:R-:W-:Y:S05]  /*9eb0*/  @!P0 BRA `(.L_x_308) ;  /* 0xfffffffc00f08947 */ /* 0x002fea000383ffff */
[----:B------:R-:W-:Y:S05]  /*9ec0*/  BRA `(.L_x_322) ;  /* 0xfffffff800c07947 */ /* 0x000fea000383ffff */
.L_x_309:
[----:B0-----:R0:W1:Y:S02]  /*9ed0*/  SYNCS.PHASECHK.TRANS64.TRYWAIT P0, [R8+URZ], R5 ;  /* 0x00000005080075a7 */ /* 0x001064000800017f */
[----:B-1----:R-:W-:Y:S05]  /*9ee0*/  @!P0 NANOSLEEP.SYNCS 0x989680 ;  /* 0x009896800000895d */ /* 0x002fea0003900000 */
[----:B------:R-:W1:Y:S02]  /*9ef0*/  @!P0 SYNCS.PHASECHK.TRANS64 P0, [R8+URZ], R5 ;  /* 0x00000005080085a7 */ /* 0x000e64000800007f */
[----:B-1----:R-:W-:Y:S05]  /*9f00*/  @!P0 BRA `(.L_x_309) ;  /* 0xfffffffc00f08947 */ /* 0x002fea000383ffff */
[----:B------:R-:W-:Y:S05]  /*9f10*/  BRA `(.L_x_323) ;  /* 0xfffffff800d07947 */ /* 0x000fea000383ffff */
.L_x_310:
[----:B0-----:R0:W1:Y:S02]  /*9f20*/  SYNCS.PHASECHK.TRANS64.TRYWAIT P0, [R9+URZ], R4 ;  /* 0x00000004090075a7 */ /* 0x001064000800017f */
[----:B-1----:R-:W-:Y:S05]  /*9f30*/  @!P0 NANOSLEEP.SYNCS 0x989680 ;  /* 0x009896800000895d */ /* 0x002fea0003900000 */
[----:B------:R-:W1:Y:S02]  /*9f40*/  @!P0 SYNCS.PHASECHK.TRANS64 P0, [R9+URZ], R4 ;  /* 0x00000004090085a7 */ /* 0x000e64000800007f */
[----:B-1----:R-:W-:Y:S05]  /*9f50*/  @!P0 BRA `(.L_x_310) ;  /* 0xfffffffc00f08947 */ /* 0x002fea000383ffff */
[----:B------:R-:W-:Y:S05]  /*9f60*/  BRA `(.L_x_324) ;  /* 0xfffffff800e07947 */ /* 0x000fea000383ffff */
.L_x_311:
[----:B0-----:R0:W1:Y:S02]  /*9f70*/  SYNCS.PHASECHK.TRANS64.TRYWAIT P0, [R6+URZ], R5 ;  /* 0x00000005060075a7 */ /* 0x001064000800017f */
[----:B-1----:R-:W-:Y:S05]  /*9f80*/  @!P0 NANOSLEEP.SYNCS 0x989680 ;  /* 0x009896800000895d */ /* 0x002fea0003900000 */
[----:B------:R-:W1:Y:S02]  /*9f90*/  @!P0 SYNCS.PHASECHK.TRANS64 P0, [R6+URZ], R5 ;  /* 0x00000005060085a7 */ /* 0x000e64000800007f */
[----:B-1----:R-:W-:Y:S05]  /*9fa0*/  @!P0 BRA `(.L_x_311) ;  /* 0xfffffffc00f08947 */ /* 0x002fea000383ffff */
[----:B------:R-:W-:Y:S05]  /*9fb0*/  BRA `(.L_x_325) ;  /* 0xfffffff800e87947 */ /* 0x000fea000383ffff */
.L_x_326:
[----:B------:R-:W-:-:S00]  /*9fc0*/  BRA `(.L_x_326) ;  /* 0xfffffffc00fc7947 */ /* 0x000fc0000383ffff */
[----:B------:R-:W-:-:S00]  /*9fd0*/  NOP ;  /* 0x0000000000007918 */ /* 0x000fc00000000000 */
        /* <DEDUP_REMOVED lines=10> */
.L_x_327:


//--------------------- .nv.global.init           --------------------------
	.section	.nv.global.init,"aw",@progbits
.nv.global.init:
	.type		$str$22,@object
	.size		$str$22,($str$23 - $str$22)
$str$22:
        /*0000*/ 	.byte	0x6b, 0x5f, 0x74, 0x69, 0x6c, 0x65, 0x5f, 0x63, 0x6f, 0x75, 0x6e, 0x74, 0x20, 0x3e, 0x3d, 0x20
        /*0010*/ 	.byte	0x31, 0x00
	.type		$str$23,@object
	.size		$str$23,(__unnamed_1 - $str$23)
$str$23:
        /*0012*/ 	.byte	0x2f, 0x74, 0x6d, 0x70, 0x2f, 0x63, 0x75, 0x74, 0x6c, 0x61, 0x73, 0x73, 0x5f, 0x73, 0x77, 0x65
        /*0022*/ 	.byte	0x65, 0x70, 0x5f, 0x73, 0x72, 0x63, 0x2f, 0x69, 0x6e, 0x63, 0x6c, 0x75, 0x64, 0x65, 0x2f, 0x63
        /*0032*/ 	.byte	0x75, 0x74, 0x6c, 0x61, 0x73, 0x73, 0x2f, 0x67, 0x65, 0x6d, 0x6d, 0x2f, 0x63, 0x6f, 0x6c, 0x6c
        /*0042*/ 	.byte	0x65, 0x63, 0x74, 0x69, 0x76, 0x65, 0x2f, 0x73, 0x6d, 0x39, 0x30, 0x5f, 0x6d, 0x6d, 0x61, 0x5f
        /*0052*/ 	.byte	0x74, 0x6d, 0x61, 0x5f, 0x67, 0x6d, 0x6d, 0x61, 0x5f, 0x73, 0x73, 0x5f, 0x77, 0x61, 0x72, 0x70
        /*0062*/ 	.byte	0x73, 0x70, 0x65, 0x63, 0x69, 0x61, 0x6c, 0x69, 0x7a, 0x65, 0x64, 0x2e, 0x68, 0x70, 0x70, 0x00
	.type		__unnamed_1,@object
	.size		__unnamed_1,(.L_0 - __unnamed_1)
__unnamed_1:
        /*0072*/ 	.byte	0x76, 0x6f, 0x69, 0x64, 0x20, 0x63, 0x75, 0x74, 0x6c, 0x61, 0x73, 0x73, 0x3a, 0x3a, 0x67, 0x65
        /* <DEDUP_REMOVED lines=175> */
.L_0:


//--------------------- .nv.shared._ZN7cutlass13device_kernelINS_4gemm6kernel13GemmUniversalIN4cute5tupleIJiiiiEEENS1_10collective13CollectiveMmaINS1_34MainloopSm90TmaGmmaWarpSpecializedILi5ENS5_IJNS4_1CILi1EEESB_SB_EEENS1_32KernelTmaWarpSpecializedPingpongEEENS5_IJNSA_ILi64EEENSA_ILi256EEENSA_ILi32EEEEEEfNS5_IJlSB_lEEEfSJ_NS4_8TiledMMAINS4_8MMA_AtomIJNS4_4SM904GMMA30MMA_64x256x8_F32TF32TF32_SS_TNILNSN_7ScaleInE1ELSP_1EEEEEENS4_6LayoutISC_NS5_IJNSA_ILi0EEEST_ST_EEEEENS5_IJNS4_10UnderscoreESW_SW_EEEEENS4_13SM90_TMA_LOADENS4_14ComposedLayoutINS4_7SwizzleILi3ELi4ELi3EEENS4_18smem_ptr_flag_bitsILi32EEENSS_INS5_IJNSA_ILi8EEESH_EEENS5_IJSH_SB_EEEEEEEvNS4_8identityESZ_S19_vS1A_EENS_8epilogue10collective6detail29Sm90TmaWarpSpecializedAdapterINS1D_15DefaultEpilogueIfSJ_SJ_NS1C_6thread17LinearCombinationIfLi1EffLNS1H_9ScaleType4KindE0ELNS_15FloatRoundStyleE2EfEENS1_15EpilogueDefaultEEEEEvvEEEEvNT_6ParamsE --------------------------
	.section	.nv.shared._ZN7cutlass13device_kernelINS_4gemm6kernel13GemmUniversalIN4cute5tupleIJiiiiEEENS1_10collective13CollectiveMmaINS1_34MainloopSm90TmaGmmaWarpSpecializedILi5ENS5_IJNS4_1CILi1EEESB_SB_EEENS1_32KernelTmaWarpSpecializedPingpongEEENS5_IJNSA_ILi64EEENSA_ILi256EEENSA_ILi32EEEEEEfNS5_IJlSB_lEEEfSJ_NS4_8TiledMMAINS4_8MMA_AtomIJNS4_4SM904GMMA30MMA_64x256x8_F32TF32TF32_SS_TNILNSN_7ScaleInE1ELSP_1EEEEEENS4_6LayoutISC_NS5_IJNSA_ILi0EEEST_ST_EEEEENS5_IJNS4_10UnderscoreESW_SW_EEEEENS4_13SM90_TMA_LOADENS4_14ComposedLayoutINS4_7SwizzleILi3ELi4ELi3EEENS4_18smem_ptr_flag_bitsILi32EEENSS_INS5_IJNSA_ILi8EEESH_EEENS5_IJSH_SB_EEEEEEEvNS4_8identityESZ_S19_vS1A_EENS_8epilogue10collective6detail29Sm90TmaWarpSpecializedAdapterINS1D_15DefaultEpilogueIfSJ_SJ_NS1C_6thread17LinearCombinationIfLi1EffLNS1H_9ScaleType4KindE0ELNS_15FloatRoundStyleE2EfEENS1_15EpilogueDefaultEEEEEvvEEEEvNT_6ParamsE,"aw",@nobits
	.sectionflags	@""
	.align	16
	.zero		1024


//--------------------- .nv.shared.reserved.0     --------------------------
	.section	.nv.shared.reserved.0,"aw",@nobits
	.weak		__nv_reservedSMEM_offset_0_alias
	.size		__nv_reservedSMEM_offset_0_alias, 0, 0
	.other		__nv_reservedSMEM_offset_0_alias,@"STO_CUDA_RESERVED_SHARED STV_DEFAULT"
__nv_reservedSMEM_offset_0_alias:
	.zero		0


//--------------------- .nv.global                --------------------------
	.section	.nv.global,"aw",@nobits
.nv.global:
	.type		_ZN40_INTERNAL_c54381e8_4_k_cu_12514829_204704cute1_E,@object
	.size		_ZN40_INTERNAL_c54381e8_4_k_cu_12514829_204704cute1_E,(_ZN40_INTERNAL_c54381e8_4_k_cu_12514829_204704cuda3std3__45__cpo6cbeginE - _ZN40_INTERNAL_c54381e8_4_k_cu_12514829_204704cute1_E)
_ZN40_INTERNAL_c54381e8_4_k_cu_12514829_204704cute1_E:
	.zero		1
	.type		_ZN40_INTERNAL_c54381e8_4_k_cu_12514829_204704cuda3std3__45__cpo6cbeginE,@object
	.size		_ZN40_INTERNAL_c54381e8_4_k_cu_12514829_204704cuda3std3__45__cpo6cbeginE,(_ZN40_INTERNAL_c54381e8_4_k_cu_12514829_204704cuda3std3__48in_placeE - _ZN40_INTERNAL_c54381e8_4_k_cu_12514829_204704cuda3std3__45__cpo6cbeginE)
_ZN40_INTERNAL_c54381e8_4_k_cu_12514829_204704cuda3std3__45__cpo6cbeginE:
	.zero		1
	.type		_ZN40_INTERNAL_c54381e8_4_k_cu_12514829_204704cuda3std3__48in_placeE,@object
	.size		_ZN40_INTERNAL_c54381e8_4_k_cu_12514829_204704cuda3std3__48in_placeE,(_ZN40_INTERNAL_c54381e8_4_k_cu_12514829_204704cuda3std6ranges3__45__cpo9iter_moveE - _ZN40_INTERNAL_c54381e8_4_k_cu_12514829_204704cuda3std3__48in_placeE)
_ZN40_INTERNAL_c54381e8_4_k_cu_12514829_204704cuda3std3__48in_placeE:
	.zero		1
	.type		_ZN40_INTERNAL_c54381e8_4_k_cu_12514829_204704cuda3std6ranges3__45__cpo9iter_moveE,@object
	.size		_ZN40_INTERNAL_c54381e8_4_k_cu_12514829_204704cuda3std6ranges3__45__cpo9iter_moveE,(_ZN40_INTERNAL_c54381e8_4_k_cu_12514829_204704cuda3std3__45__cpo5beginE - _ZN40_INTERNAL_c54381e8_4_k_cu_12514829_204704cuda3std6ranges3__45__cpo9iter_moveE)
_ZN40_INTERNAL_c54381e8_4_k_cu_12514829_204704cuda3std6ranges3__45__cpo9iter_moveE:
	.zero		1
	.type		_ZN40_INTERNAL_c54381e8_4_k_cu_12514829_204704cuda3std3__45__cpo5beginE,@object
	.size		_ZN40_INTERNAL_c54381e8_4_k_cu_12514829_204704cuda3std3__45__cpo5beginE,(_ZN40_INTERNAL_c54381e8_4_k_cu_12514829_204704cuda3std3__442_GLOBAL__N__c54381e8_4_k_cu_12514829_204706ignoreE - _ZN40_INTERNAL_c54381e8_4_k_cu_12514829_204704cuda3std3__45__cpo5beginE)
_ZN40_INTERNAL_c54381e8_4_k_cu_12514829_204704cuda3std3__45__cpo5beginE:
	.zero		1
	.type		_ZN40_INTERNAL_c54381e8_4_k_cu_12514829_204704cuda3std3__442_GLOBAL__N__c54381e8_4_k_cu_12514829_204706ignoreE,@object
	.size		_ZN40_INTERNAL_c54381e8_4_k_cu_12514829_204704cuda3std3__442_GLOBAL__N__c54381e8_4_k_cu_12514829_204706ignoreE,(_ZN40_INTERNAL_c54381e8_4_k_cu_12514829_204704cute7productE - _ZN40_INTERNAL_c54381e8_4_k_cu_12514829_204704cuda3std3__442_GLOBAL__N__c54381e8_4_k_cu_12514829_204706ignoreE)
_ZN40_INTERNAL_c54381e8_4_k_cu_12514829_204704cuda3std3__442_GLOBAL__N__c54381e8_4_k_cu_12514829_204706ignoreE:
	.zero		1
	.type		_ZN40_INTERNAL_c54381e8_4_k_cu_12514829_204704cute7productE,@object
	.size		_ZN40_INTERNAL_c54381e8_4_k_cu_12514829_204704cute7productE,(_ZN40_INTERNAL_c54381e8_4_k_cu_12514829_204704cuda3std3__45__cpo3endE - _ZN40_INTERNAL_c54381e8_4_k_cu_12514829_204704cute7productE)
_ZN40_INTERNAL_c54381e8_4_k_cu_12514829_204704cute7productE:
	.zero		1
	.type		_ZN40_INTERNAL_c54381e8_4_k_cu_12514829_204704cuda3std3__45__cpo3endE,@object
	.size		_ZN40_INTERNAL_c54381e8_4_k_cu_12514829_204704cuda3std3__45__cpo3endE,(_ZN40_INTERNAL_c54381e8_4_k_cu_12514829_204704cuda3std3__419piecewise_constructE - _ZN40_INTERNAL_c54381e8_4_k_cu_12514829_204704cuda3std3__45__cpo3endE)
_ZN40_INTERNAL_c54381e8_4_k_cu_12514829_204704cuda3std3__45__cpo3endE:
	.zero		1
	.type		_ZN40_INTERNAL_c54381e8_4_k_cu_12514829_204704cuda3std3__419piecewise_constructE,@object
	.size		_ZN40_INTERNAL_c54381e8_4_k_cu_12514829_204704cuda3std3__419piecewise_constructE,(_ZN40_INTERNAL_c54381e8_4_k_cu_12514829_204704cuda3std3__45__cpo4cendE - _ZN40_INTERNAL_c54381e8_4_k_cu_12514829_204704cuda3std3__419piecewise_constructE)
_ZN40_INTERNAL_c54381e8_4_k_cu_12514829_204704cuda3std3__419piecewise_constructE:
	.zero		1
	.type		_ZN40_INTERNAL_c54381e8_4_k_cu_12514829_204704cuda3std3__45__cpo4cendE,@object
	.size		_ZN40_INTERNAL_c54381e8_4_k_cu_12514829_204704cuda3std3__45__cpo4cendE,(_ZN40_INTERNAL_c54381e8_4_k_cu_12514829_204704cuda3std6ranges3__45__cpo4swapE - _ZN40_INTERNAL_c54381e8_4_k_cu_12514829_204704cuda3std3__45__cpo4cendE)
_ZN40_INTERNAL_c54381e8_4_k_cu_12514829_204704cuda3std3__45__cpo4cendE:
	.zero		1
	.type		_ZN40_INTERNAL_c54381e8_4_k_cu_12514829_204704cuda3std6ranges3__45__cpo4swapE,@object
	.size		_ZN40_INTERNAL_c54381e8_4_k_cu_12514829_204704cuda3std6ranges3__45__cpo4swapE,(.L_8 - _ZN40_INTERNAL_c54381e8_4_k_cu_12514829_204704cuda3std6ranges3__45__cpo4swapE)
_ZN40_INTERNAL_c54381e8_4_k_cu_12514829_204704cuda3std6ranges3__45__cpo4swapE:
	.zero		1
.L_8:


//--------------------- .nv.constant0._ZN7cutlass13device_kernelINS_4gemm6kernel13GemmUniversalIN4cute5tupleIJiiiiEEENS1_10collective13CollectiveMmaINS1_34MainloopSm90TmaGmmaWarpSpecializedILi5ENS5_IJNS4_1CILi1EEESB_SB_EEENS1_32KernelTmaWarpSpecializedPingpongEEENS5_IJNSA_ILi64EEENSA_ILi256EEENSA_ILi32EEEEEEfNS5_IJlSB_lEEEfSJ_NS4_8TiledMMAINS4_8MMA_AtomIJNS4_4SM904GMMA30MMA_64x256x8_F32TF32TF32_SS_TNILNSN_7ScaleInE1ELSP_1EEEEEENS4_6LayoutISC_NS5_IJNSA_ILi0EEEST_ST_EEEEENS5_IJNS4_10UnderscoreESW_SW_EEEEENS4_13SM90_TMA_LOADENS4_14ComposedLayoutINS4_7SwizzleILi3ELi4ELi3EEENS4_18smem_ptr_flag_bitsILi32EEENSS_INS5_IJNSA_ILi8EEESH_EEENS5_IJSH_SB_EEEEEEEvNS4_8identityESZ_S19_vS1A_EENS_8epilogue10collective6detail29Sm90TmaWarpSpecializedAdapterINS1D_15DefaultEpilogueIfSJ_SJ_NS1C_6thread17LinearCombinationIfLi1EffLNS1H_9ScaleType4KindE0ELNS_15FloatRoundStyleE2EfEENS1_15EpilogueDefaultEEEEEvvEEEEvNT_6ParamsE --------------------------
	.section	.nv.constant0._ZN7cutlass13device_kernelINS_4gemm6kernel13GemmUniversalIN4cute5tupleIJiiiiEEENS1_10collective13CollectiveMmaINS1_34MainloopSm90TmaGmmaWarpSpecializedILi5ENS5_IJNS4_1CILi1EEESB_SB_EEENS1_32KernelTmaWarpSpecializedPingpongEEENS5_IJNSA_ILi64EEENSA_ILi256EEENSA_ILi32EEEEEEfNS5_IJlSB_lEEEfSJ_NS4_8TiledMMAINS4_8MMA_AtomIJNS4_4SM904GMMA30MMA_64x256x8_F32TF32TF32_SS_TNILNSN_7ScaleInE1ELSP_1EEEEEENS4_6LayoutISC_NS5_IJNSA_ILi0EEEST_ST_EEEEENS5_IJNS4_10UnderscoreESW_SW_EEEEENS4_13SM90_TMA_LOADENS4_14ComposedLayoutINS4_7SwizzleILi3ELi4ELi3EEENS4_18smem_ptr_flag_bitsILi32EEENSS_INS5_IJNSA_ILi8EEESH_EEENS5_IJSH_SB_EEEEEEEvNS4_8identityESZ_S19_vS1A_EENS_8epilogue10collective6detail29Sm90TmaWarpSpecializedAdapterINS1D_15DefaultEpilogueIfSJ_SJ_NS1C_6thread17LinearCombinationIfLi1EffLNS1H_9ScaleType4KindE0ELNS_15FloatRoundStyleE2EfEENS1_15EpilogueDefaultEEEEEvvEEEEvNT_6ParamsE,"a",@progbits
	.sectionflags	@""
	.align	4
.nv.constant0._ZN7cutlass13device_kernelINS_4gemm6kernel13GemmUniversalIN4cute5tupleIJiiiiEEENS1_10collective13CollectiveMmaINS1_34MainloopSm90TmaGmmaWarpSpecializedILi5ENS5_IJNS4_1CILi1EEESB_SB_EEENS1_32KernelTmaWarpSpecializedPingpongEEENS5_IJNSA_ILi64EEENSA_ILi256EEENSA_ILi32EEEEEEfNS5_IJlSB_lEEEfSJ_NS4_8TiledMMAINS4_8MMA_AtomIJNS4_4SM904GMMA30MMA_64x256x8_F32TF32TF32_SS_TNILNSN_7ScaleInE1ELSP_1EEEEEENS4_6LayoutISC_NS5_IJNSA_ILi0EEEST_ST_EEEEENS5_IJNS4_10UnderscoreESW_SW_EEEEENS4_13SM90_TMA_LOADENS4_14ComposedLayoutINS4_7SwizzleILi3ELi4ELi3EEENS4_18smem_ptr_flag_bitsILi32EEENSS_INS5_IJNSA_ILi8EEESH_EEENS5_IJSH_SB_EEEEEEEvNS4_8identityESZ_S19_vS1A_EENS_8epilogue10collective6detail29Sm90TmaWarpSpecializedAdapterINS1D_15DefaultEpilogueIfSJ_SJ_NS1C_6thread17LinearCombinationIfLi1EffLNS1H_9ScaleType4KindE0ELNS_15FloatRoundStyleE2EfEENS1_15EpilogueDefaultEEEEEvvEEEEvNT_6ParamsE:
	.zero		1664


//--------------------- SYMBOLS --------------------------

	.type		.nv.reservedSmem.offset0,@object
	.size		.nv.reservedSmem.offset0,0x4
	.type		__assertfail,@function
